//
// Generated by NVIDIA NVVM Compiler
//
// Compiler Build ID: CL-36424714
// Cuda compilation tools, release 13.0, V13.0.88
// Based on NVVM 20.0.0
//

.version 9.0
.target sm_100
.address_size 64

	// .globl	_Z11matmul_elemiPfS_S_

.visible .entry _Z11matmul_elemiPfS_S_(
	.param .u32 _Z11matmul_elemiPfS_S__param_0,
	.param .u64 .ptr .align 1 _Z11matmul_elemiPfS_S__param_1,
	.param .u64 .ptr .align 1 _Z11matmul_elemiPfS_S__param_2,
	.param .u64 .ptr .align 1 _Z11matmul_elemiPfS_S__param_3
)
{
	.reg .pred 	%p<10>;
	.reg .b32 	%r<40>;
	.reg .b32 	%f<67>;
	.reg .b64 	%rd<67>;

	ld.param.u32 	%r18, [_Z11matmul_elemiPfS_S__param_0];
	ld.param.u64 	%rd14, [_Z11matmul_elemiPfS_S__param_1];
	ld.param.u64 	%rd15, [_Z11matmul_elemiPfS_S__param_2];
	cvta.to.global.u64 	%rd1, %rd15;
	cvta.to.global.u64 	%rd2, %rd14;
	mov.u32 	%r19, %ctaid.x;
	mov.u32 	%r20, %ntid.x;
	mov.u32 	%r21, %tid.x;
	mad.lo.s32 	%r1, %r19, %r20, %r21;
	mov.u32 	%r22, %ctaid.y;
	mov.u32 	%r23, %ntid.y;
	mov.u32 	%r24, %tid.y;
	mad.lo.s32 	%r2, %r22, %r23, %r24;
	max.s32 	%r25, %r2, %r1;
	setp.ge.s32 	%p1, %r25, %r18;
	@%p1 bra 	$L__BB0_13;
	mul.lo.s32 	%r3, %r2, %r18;
	and.b32  	%r4, %r18, 7;
	setp.lt.u32 	%p2, %r18, 8;
	mov.f32 	%f66, 0f00000000;
	mov.b32 	%r38, 0;
	@%p2 bra 	$L__BB0_4;
	and.b32  	%r38, %r18, 2147483640;
	neg.s32 	%r36, %r38;
	mul.wide.s32 	%rd16, %r18, 4;
	add.s64 	%rd3, %rd1, %rd16;
	shl.b32 	%r7, %r18, 3;
	mul.wide.s32 	%rd17, %r18, 8;
	add.s64 	%rd4, %rd1, %rd17;
	mul.wide.s32 	%rd18, %r18, 12;
	add.s64 	%rd5, %rd1, %rd18;
	mul.wide.s32 	%rd19, %r18, 16;
	add.s64 	%rd6, %rd1, %rd19;
	mul.wide.s32 	%rd20, %r18, 20;
	add.s64 	%rd7, %rd1, %rd20;
	mul.wide.s32 	%rd21, %r18, 24;
	add.s64 	%rd8, %rd1, %rd21;
	mul.wide.s32 	%rd22, %r18, 28;
	add.s64 	%rd9, %rd1, %rd22;
	mul.wide.u32 	%rd23, %r3, 4;
	add.s64 	%rd24, %rd23, %rd2;
	add.s64 	%rd66, %rd24, 16;
	mov.f32 	%f66, 0f00000000;
	mov.u32 	%r35, %r1;
$L__BB0_3:
	.pragma "nounroll";
	mul.wide.s32 	%rd25, %r35, 4;
	add.s64 	%rd26, %rd3, %rd25;
	add.s64 	%rd27, %rd4, %rd25;
	add.s64 	%rd28, %rd5, %rd25;
	add.s64 	%rd29, %rd6, %rd25;
	add.s64 	%rd30, %rd7, %rd25;
	add.s64 	%rd31, %rd8, %rd25;
	add.s64 	%rd32, %rd9, %rd25;
	add.s64 	%rd33, %rd1, %rd25;
	ld.global.f32 	%f16, [%rd66+-16];
	ld.global.f32 	%f17, [%rd33];
	fma.rn.f32 	%f18, %f16, %f17, %f66;
	ld.global.f32 	%f19, [%rd66+-12];
	ld.global.f32 	%f20, [%rd26];
	fma.rn.f32 	%f21, %f19, %f20, %f18;
	ld.global.f32 	%f22, [%rd66+-8];
	ld.global.f32 	%f23, [%rd27];
	fma.rn.f32 	%f24, %f22, %f23, %f21;
	ld.global.f32 	%f25, [%rd66+-4];
	ld.global.f32 	%f26, [%rd28];
	fma.rn.f32 	%f27, %f25, %f26, %f24;
	ld.global.f32 	%f28, [%rd66];
	ld.global.f32 	%f29, [%rd29];
	fma.rn.f32 	%f30, %f28, %f29, %f27;
	ld.global.f32 	%f31, [%rd66+4];
	ld.global.f32 	%f32, [%rd30];
	fma.rn.f32 	%f33, %f31, %f32, %f30;
	ld.global.f32 	%f34, [%rd66+8];
	ld.global.f32 	%f35, [%rd31];
	fma.rn.f32 	%f36, %f34, %f35, %f33;
	ld.global.f32 	%f37, [%rd66+12];
	ld.global.f32 	%f38, [%rd32];
	fma.rn.f32 	%f66, %f37, %f38, %f36;
	add.s32 	%r36, %r36, 8;
	add.s32 	%r35, %r35, %r7;
	add.s64 	%rd66, %rd66, 32;
	setp.ne.s32 	%p3, %r36, 0;
	@%p3 bra 	$L__BB0_3;
$L__BB0_4:
	setp.eq.s32 	%p4, %r4, 0;
	@%p4 bra 	$L__BB0_12;
	and.b32  	%r13, %r18, 3;
	setp.lt.u32 	%p5, %r4, 4;
	@%p5 bra 	$L__BB0_7;
	add.s32 	%r27, %r38, %r3;
	mul.wide.u32 	%rd34, %r27, 4;
	add.s64 	%rd35, %rd2, %rd34;
	ld.global.f32 	%f40, [%rd35];
	mad.lo.s32 	%r28, %r38, %r18, %r1;
	mul.wide.s32 	%rd36, %r28, 4;
	add.s64 	%rd37, %rd1, %rd36;
	ld.global.f32 	%f41, [%rd37];
	fma.rn.f32 	%f42, %f40, %f41, %f66;
	cvt.u64.u32 	%rd38, %r3;
	cvt.u64.u32 	%rd39, %r38;
	add.s64 	%rd40, %rd39, %rd38;
	shl.b64 	%rd41, %rd40, 2;
	add.s64 	%rd42, %rd2, %rd41;
	ld.global.f32 	%f43, [%rd42+4];
	mul.wide.s32 	%rd43, %r18, 4;
	add.s64 	%rd44, %rd37, %rd43;
	ld.global.f32 	%f44, [%rd44];
	fma.rn.f32 	%f45, %f43, %f44, %f42;
	ld.global.f32 	%f46, [%rd42+8];
	add.s64 	%rd45, %rd44, %rd43;
	ld.global.f32 	%f47, [%rd45];
	fma.rn.f32 	%f48, %f46, %f47, %f45;
	ld.global.f32 	%f49, [%rd42+12];
	add.s64 	%rd46, %rd45, %rd43;
	ld.global.f32 	%f50, [%rd46];
	fma.rn.f32 	%f66, %f49, %f50, %f48;
	add.s32 	%r38, %r38, 4;
$L__BB0_7:
	setp.eq.s32 	%p6, %r13, 0;
	@%p6 bra 	$L__BB0_12;
	setp.eq.s32 	%p7, %r13, 1;
	@%p7 bra 	$L__BB0_10;
	add.s32 	%r29, %r38, %r3;
	mul.wide.u32 	%rd47, %r29, 4;
	add.s64 	%rd48, %rd2, %rd47;
	ld.global.f32 	%f52, [%rd48];
	mad.lo.s32 	%r30, %r38, %r18, %r1;
	mul.wide.s32 	%rd49, %r30, 4;
	add.s64 	%rd50, %rd1, %rd49;
	ld.global.f32 	%f53, [%rd50];
	fma.rn.f32 	%f54, %f52, %f53, %f66;
	cvt.u64.u32 	%rd51, %r3;
	cvt.u64.u32 	%rd52, %r38;
	add.s64 	%rd53, %rd52, %rd51;
	shl.b64 	%rd54, %rd53, 2;
	add.s64 	%rd55, %rd2, %rd54;
	ld.global.f32 	%f55, [%rd55+4];
	mul.wide.s32 	%rd56, %r18, 4;
	add.s64 	%rd57, %rd50, %rd56;
	ld.global.f32 	%f56, [%rd57];
	fma.rn.f32 	%f66, %f55, %f56, %f54;
	add.s32 	%r38, %r38, 2;
$L__BB0_10:
	and.b32  	%r31, %r18, 1;
	setp.eq.b32 	%p8, %r31, 1;
	not.pred 	%p9, %p8;
	@%p9 bra 	$L__BB0_12;
	add.s32 	%r32, %r38, %r3;
	mul.wide.u32 	%rd58, %r32, 4;
	add.s64 	%rd59, %rd2, %rd58;
	ld.global.f32 	%f57, [%rd59];
	mad.lo.s32 	%r33, %r38, %r18, %r1;
	mul.wide.s32 	%rd60, %r33, 4;
	add.s64 	%rd61, %rd1, %rd60;
	ld.global.f32 	%f58, [%rd61];
	fma.rn.f32 	%f66, %f57, %f58, %f66;
$L__BB0_12:
	ld.param.u64 	%rd65, [_Z11matmul_elemiPfS_S__param_3];
	add.s32 	%r34, %r3, %r1;
	cvta.to.global.u64 	%rd62, %rd65;
	mul.wide.s32 	%rd63, %r34, 4;
	add.s64 	%rd64, %rd62, %rd63;
	st.global.f32 	[%rd64], %f66;
$L__BB0_13:
	ret;

}
	// .globl	_Z6sum333iPfS_S_S_
.visible .entry _Z6sum333iPfS_S_S_(
	.param .u32 _Z6sum333iPfS_S_S__param_0,
	.param .u64 .ptr .align 1 _Z6sum333iPfS_S_S__param_1,
	.param .u64 .ptr .align 1 _Z6sum333iPfS_S_S__param_2,
	.param .u64 .ptr .align 1 _Z6sum333iPfS_S_S__param_3,
	.param .u64 .ptr .align 1 _Z6sum333iPfS_S_S__param_4
)
{
	.reg .pred 	%p<2>;
	.reg .b32 	%r<20>;
	.reg .b32 	%f<6>;
	.reg .b64 	%rd<14>;

	ld.param.u32 	%r5, [_Z6sum333iPfS_S_S__param_0];
	ld.param.u64 	%rd1, [_Z6sum333iPfS_S_S__param_1];
	ld.param.u64 	%rd2, [_Z6sum333iPfS_S_S__param_2];
	ld.param.u64 	%rd3, [_Z6sum333iPfS_S_S__param_3];
	ld.param.u64 	%rd4, [_Z6sum333iPfS_S_S__param_4];
	mov.u32 	%r6, %ctaid.x;
	mov.u32 	%r7, %ntid.x;
	mov.u32 	%r8, %tid.x;
	mad.lo.s32 	%r1, %r6, %r7, %r8;
	mov.u32 	%r9, %ctaid.y;
	mov.u32 	%r10, %ntid.y;
	mov.u32 	%r11, %tid.y;
	mad.lo.s32 	%r12, %r9, %r10, %r11;
	mov.u32 	%r13, %ctaid.z;
	mov.u32 	%r14, %ntid.z;
	mov.u32 	%r15, %tid.z;
	mad.lo.s32 	%r3, %r13, %r14, %r15;
	max.s32 	%r16, %r1, %r12;
	max.s32 	%r17, %r3, %r16;
	setp.ge.s32 	%p1, %r17, %r5;
	@%p1 bra 	$L__BB1_2;
	cvta.to.global.u64 	%rd5, %rd1;
	cvta.to.global.u64 	%rd6, %rd2;
	cvta.to.global.u64 	%rd7, %rd3;
	cvta.to.global.u64 	%rd8, %rd4;
	mad.lo.s32 	%r18, %r5, %r1, %r12;
	mad.lo.s32 	%r19, %r18, %r5, %r3;
	mul.wide.s32 	%rd9, %r19, 4;
	add.s64 	%rd10, %rd5, %rd9;
	ld.global.f32 	%f1, [%rd10];
	add.s64 	%rd11, %rd6, %rd9;
	ld.global.f32 	%f2, [%rd11];
	add.f32 	%f3, %f1, %f2;
	add.s64 	%rd12, %rd7, %rd9;
	ld.global.f32 	%f4, [%rd12];
	add.f32 	%f5, %f3, %f4;
	add.s64 	%rd13, %rd8, %rd9;
	st.global.f32 	[%rd13], %f5;
$L__BB1_2:
	ret;

}
	// .globl	_Z6sum321iPfS_S_S_
.visible .entry _Z6sum321iPfS_S_S_(
	.param .u32 _Z6sum321iPfS_S_S__param_0,
	.param .u64 .ptr .align 1 _Z6sum321iPfS_S_S__param_1,
	.param .u64 .ptr .align 1 _Z6sum321iPfS_S_S__param_2,
	.param .u64 .ptr .align 1 _Z6sum321iPfS_S_S__param_3,
	.param .u64 .ptr .align 1 _Z6sum321iPfS_S_S__param_4
)
{
	.reg .pred 	%p<7>;
	.reg .b32 	%r<63>;
	.reg .b32 	%f<26>;
	.reg .b64 	%rd<42>;

	ld.param.u32 	%r14, [_Z6sum321iPfS_S_S__param_0];
	ld.param.u64 	%rd5, [_Z6sum321iPfS_S_S__param_1];
	ld.param.u64 	%rd6, [_Z6sum321iPfS_S_S__param_2];
	ld.param.u64 	%rd7, [_Z6sum321iPfS_S_S__param_3];
	ld.param.u64 	%rd8, [_Z6sum321iPfS_S_S__param_4];
	cvta.to.global.u64 	%rd1, %rd8;
	cvta.to.global.u64 	%rd2, %rd7;
	cvta.to.global.u64 	%rd3, %rd6;
	cvta.to.global.u64 	%rd4, %rd5;
	mul.lo.s32 	%r1, %r14, %r14;
	mul.lo.s32 	%r2, %r1, %r14;
	mov.u32 	%r15, %tid.x;
	mov.u32 	%r16, %tid.y;
	mov.u32 	%r17, %ntid.x;
	mov.u32 	%r18, %tid.z;
	mov.u32 	%r19, %ntid.y;
	mov.u32 	%r20, %ctaid.x;
	mov.u32 	%r21, %ntid.z;
	mov.u32 	%r22, %ctaid.y;
	mov.u32 	%r23, %nctaid.x;
	mul.lo.s32 	%r24, %r22, %r23;
	mov.u32 	%r25, %ctaid.z;
	mov.u32 	%r26, %nctaid.y;
	mul.lo.s32 	%r27, %r23, %r26;
	mul.lo.s32 	%r28, %r27, %r25;
	mad.lo.s32 	%r29, %r21, %r20, %r18;
	mad.lo.s32 	%r30, %r24, %r21, %r29;
	mad.lo.s32 	%r31, %r28, %r21, %r30;
	mad.lo.s32 	%r32, %r31, %r19, %r16;
	mad.lo.s32 	%r61, %r32, %r17, %r15;
	mov.u32 	%r33, %nctaid.z;
	mul.lo.s32 	%r34, %r27, %r33;
	mul.lo.s32 	%r35, %r34, %r17;
	mul.lo.s32 	%r36, %r35, %r19;
	mul.lo.s32 	%r4, %r36, %r21;
	setp.ge.s32 	%p1, %r61, %r2;
	@%p1 bra 	$L__BB2_7;
	add.s32 	%r37, %r61, %r4;
	max.s32 	%r38, %r2, %r37;
	setp.lt.s32 	%p2, %r37, %r2;
	selp.u32 	%r39, 1, 0, %p2;
	add.s32 	%r40, %r37, %r39;
	sub.s32 	%r41, %r38, %r40;
	div.u32 	%r42, %r41, %r4;
	add.s32 	%r5, %r42, %r39;
	and.b32  	%r43, %r5, 3;
	setp.eq.s32 	%p3, %r43, 3;
	@%p3 bra 	$L__BB2_4;
	add.s32 	%r44, %r5, 1;
	and.b32  	%r45, %r44, 3;
	neg.s32 	%r59, %r45;
$L__BB2_3:
	.pragma "nounroll";
	mul.wide.s32 	%rd9, %r61, 4;
	add.s64 	%rd10, %rd1, %rd9;
	add.s64 	%rd11, %rd4, %rd9;
	ld.global.f32 	%f1, [%rd11];
	rem.s32 	%r46, %r61, %r1;
	mul.wide.s32 	%rd12, %r46, 4;
	add.s64 	%rd13, %rd3, %rd12;
	ld.global.f32 	%f2, [%rd13];
	add.f32 	%f3, %f1, %f2;
	rem.s32 	%r47, %r61, %r14;
	mul.wide.s32 	%rd14, %r47, 4;
	add.s64 	%rd15, %rd2, %rd14;
	ld.global.f32 	%f4, [%rd15];
	add.f32 	%f5, %f3, %f4;
	st.global.f32 	[%rd10], %f5;
	add.s32 	%r61, %r61, %r4;
	add.s32 	%r59, %r59, 1;
	setp.ne.s32 	%p4, %r59, 0;
	@%p4 bra 	$L__BB2_3;
$L__BB2_4:
	setp.lt.u32 	%p5, %r5, 3;
	@%p5 bra 	$L__BB2_7;
	mul.wide.s32 	%rd23, %r4, 4;
$L__BB2_6:
	mul.wide.s32 	%rd16, %r61, 4;
	add.s64 	%rd17, %rd4, %rd16;
	ld.global.f32 	%f6, [%rd17];
	rem.s32 	%r48, %r61, %r1;
	mul.wide.s32 	%rd18, %r48, 4;
	add.s64 	%rd19, %rd3, %rd18;
	ld.global.f32 	%f7, [%rd19];
	add.f32 	%f8, %f6, %f7;
	rem.s32 	%r49, %r61, %r14;
	mul.wide.s32 	%rd20, %r49, 4;
	add.s64 	%rd21, %rd2, %rd20;
	ld.global.f32 	%f9, [%rd21];
	add.f32 	%f10, %f8, %f9;
	add.s64 	%rd22, %rd1, %rd16;
	st.global.f32 	[%rd22], %f10;
	add.s32 	%r50, %r61, %r4;
	add.s64 	%rd24, %rd17, %rd23;
	ld.global.f32 	%f11, [%rd24];
	rem.s32 	%r51, %r50, %r1;
	mul.wide.s32 	%rd25, %r51, 4;
	add.s64 	%rd26, %rd3, %rd25;
	ld.global.f32 	%f12, [%rd26];
	add.f32 	%f13, %f11, %f12;
	rem.s32 	%r52, %r50, %r14;
	mul.wide.s32 	%rd27, %r52, 4;
	add.s64 	%rd28, %rd2, %rd27;
	ld.global.f32 	%f14, [%rd28];
	add.f32 	%f15, %f13, %f14;
	add.s64 	%rd29, %rd22, %rd23;
	st.global.f32 	[%rd29], %f15;
	add.s32 	%r53, %r50, %r4;
	add.s64 	%rd30, %rd24, %rd23;
	ld.global.f32 	%f16, [%rd30];
	rem.s32 	%r54, %r53, %r1;
	mul.wide.s32 	%rd31, %r54, 4;
	add.s64 	%rd32, %rd3, %rd31;
	ld.global.f32 	%f17, [%rd32];
	add.f32 	%f18, %f16, %f17;
	rem.s32 	%r55, %r53, %r14;
	mul.wide.s32 	%rd33, %r55, 4;
	add.s64 	%rd34, %rd2, %rd33;
	ld.global.f32 	%f19, [%rd34];
	add.f32 	%f20, %f18, %f19;
	add.s64 	%rd35, %rd29, %rd23;
	st.global.f32 	[%rd35], %f20;
	add.s32 	%r56, %r53, %r4;
	add.s64 	%rd36, %rd30, %rd23;
	ld.global.f32 	%f21, [%rd36];
	rem.s32 	%r57, %r56, %r1;
	mul.wide.s32 	%rd37, %r57, 4;
	add.s64 	%rd38, %rd3, %rd37;
	ld.global.f32 	%f22, [%rd38];
	add.f32 	%f23, %f21, %f22;
	rem.s32 	%r58, %r56, %r14;
	mul.wide.s32 	%rd39, %r58, 4;
	add.s64 	%rd40, %rd2, %rd39;
	ld.global.f32 	%f24, [%rd40];
	add.f32 	%f25, %f23, %f24;
	add.s64 	%rd41, %rd35, %rd23;
	st.global.f32 	[%rd41], %f25;
	add.s32 	%r61, %r56, %r4;
	setp.lt.s32 	%p6, %r61, %r2;
	@%p6 bra 	$L__BB2_6;
$L__BB2_7:
	ret;

}


// ===== COMPILED SASS (sm_100) =====

	.target	sm_100

	.elftype	@"ET_EXEC"


//--------------------- .note.nv.tkinfo           --------------------------
	.section	.note.nv.tkinfo,"",@"SHT_NOTE"
	.sectionflags	@"SHF_NOTE_NV_TKINFO"
	.tkinfo
        /*0018*/ 	.word	0x00000002
        /*0030*/ 	.string	""
        /*0030*/ 	.string	"ptxas"
        /*0030*/ 	.string	"Cuda compilation tools, release 13.0, V13.0.88"
        /*0030*/ 	.string	"Build cuda_13.0.r13.0/compiler.36424714_0"
        /*0030*/ 	.string	"-arch sm_100 -m 64 "



//--------------------- .note.nv.cuinfo           --------------------------
	.section	.note.nv.cuinfo,"",@"SHT_NOTE"
	.sectionflags	@"SHF_NOTE_NV_CUINFO"
        /*0018*/ 	.short	0x0002
        /*001a*/ 	.short	0x0064
        /*001c*/ 	.short	0x0082
	.zero		2


//--------------------- .nv.info                  --------------------------
	.section	.nv.info,"",@"SHT_CUDA_INFO"
	.align	4


	//----- nvinfo : EIATTR_REGCOUNT
	.align		4
        /*0000*/ 	.byte	0x04, 0x2f
        /*0002*/ 	.short	(.L_1 - .L_0)
	.align		4
.L_0:
        /*0004*/ 	.word	index@(_Z11matmul_elemiPfS_S_)
        /*0008*/ 	.word	0x0000001e


	//----- nvinfo : EIATTR_FRAME_SIZE
	.align		4
.L_1:
        /*000c*/ 	.byte	0x04, 0x11
        /*000e*/ 	.short	(.L_3 - .L_2)
	.align		4
.L_2:
        /*0010*/ 	.word	index@(_Z11matmul_elemiPfS_S_)
        /*0014*/ 	.word	0x00000000


	//----- nvinfo : EIATTR_REGCOUNT
	.align		4
.L_3:
        /*0018*/ 	.byte	0x04, 0x2f
        /*001a*/ 	.short	(.L_5 - .L_4)
	.align		4
.L_4:
        /*001c*/ 	.word	index@(_Z6sum333iPfS_S_S_)
        /*0020*/ 	.word	0x0000000e


	//----- nvinfo : EIATTR_FRAME_SIZE
	.align		4
.L_5:
        /*0024*/ 	.byte	0x04, 0x11
        /*0026*/ 	.short	(.L_7 - .L_6)
	.align		4
.L_6:
        /*0028*/ 	.word	index@(_Z6sum333iPfS_S_S_)
        /*002c*/ 	.word	0x00000000


	//----- nvinfo : EIATTR_REGCOUNT
	.align		4
.L_7:
        /*0030*/ 	.byte	0x04, 0x2f
        /*0032*/ 	.short	(.L_9 - .L_8)
	.align		4
.L_8:
        /*0034*/ 	.word	index@(_Z6sum321iPfS_S_S_)
        /*0038*/ 	.word	0x00000020


	//----- nvinfo : EIATTR_FRAME_SIZE
	.align		4
.L_9:
        /*003c*/ 	.byte	0x04, 0x11
        /*003e*/ 	.short	(.L_11 - .L_10)
	.align		4
.L_10:
        /*0040*/ 	.word	index@(_Z6sum321iPfS_S_S_)
        /*0044*/ 	.word	0x00000000


	//----- nvinfo : EIATTR_MIN_STACK_SIZE
	.align		4
.L_11:
        /*0048*/ 	.byte	0x04, 0x12
        /*004a*/ 	.short	(.L_13 - .L_12)
	.align		4
.L_12:
        /*004c*/ 	.word	index@(_Z6sum321iPfS_S_S_)
        /*0050*/ 	.word	0x00000000


	//----- nvinfo : EIATTR_MIN_STACK_SIZE
	.align		4
.L_13:
        /*0054*/ 	.byte	0x04, 0x12
        /*0056*/ 	.short	(.L_15 - .L_14)
	.align		4
.L_14:
        /*0058*/ 	.word	index@(_Z6sum333iPfS_S_S_)
        /*005c*/ 	.word	0x00000000


	//----- nvinfo : EIATTR_MIN_STACK_SIZE
	.align		4
.L_15:
        /*0060*/ 	.byte	0x04, 0x12
        /*0062*/ 	.short	(.L_17 - .L_16)
	.align		4
.L_16:
        /*0064*/ 	.word	index@(_Z11matmul_elemiPfS_S_)
        /*0068*/ 	.word	0x00000000
.L_17:


//--------------------- .nv.compat                --------------------------
	.section	.nv.compat,"",@"SHT_CUDA_COMPAT_INFO"
	.align	4
        /*0000*/ 	.byte	0x02, 0x09, 0x00, 0x00, 0x02, 0x02, 0x01, 0x00, 0x02, 0x05, 0x05, 0x00, 0x03, 0x07, 0x01, 0x01
        /*0010*/ 	.byte	0x02, 0x03, 0x00, 0x00, 0x02, 0x06, 0x01, 0x00, 0x04, 0x0b, 0x08, 0x00, 0x09, 0x00, 0x00, 0x00
        /*0020*/ 	.byte	0x00, 0x00, 0x00, 0x00


//--------------------- .nv.info._Z6sum321iPfS_S_S_ --------------------------
	.section	.nv.info._Z6sum321iPfS_S_S_,"",@"SHT_CUDA_INFO"
	.sectionflags	@""
	.align	4


	//----- nvinfo : EIATTR_CUDA_API_VERSION
	.align		4
        /*0000*/ 	.byte	0x04, 0x37
        /*0002*/ 	.short	(.L_19 - .L_18)
.L_18:
        /*0004*/ 	.word	0x00000082


	//----- nvinfo : EIATTR_KPARAM_INFO
	.align		4
.L_19:
        /*0008*/ 	.byte	0x04, 0x17
        /*000a*/ 	.short	(.L_21 - .L_20)
.L_20:
        /*000c*/ 	.word	0x00000000
        /*0010*/ 	.short	0x0004
        /*0012*/ 	.short	0x0020
        /*0014*/ 	.byte	0x00, 0xf5, 0x21, 0x00


	//----- nvinfo : EIATTR_KPARAM_INFO
	.align		4
.L_21:
        /*0018*/ 	.byte	0x04, 0x17
        /*001a*/ 	.short	(.L_23 - .L_22)
.L_22:
        /*001c*/ 	.word	0x00000000
        /*0020*/ 	.short	0x0003
        /*0022*/ 	.short	0x0018
        /*0024*/ 	.byte	0x00, 0xf5, 0x21, 0x00


	//----- nvinfo : EIATTR_KPARAM_INFO
	.align		4
.L_23:
        /*0028*/ 	.byte	0x04, 0x17
        /*002a*/ 	.short	(.L_25 - .L_24)
.L_24:
        /*002c*/ 	.word	0x00000000
        /*0030*/ 	.short	0x0002
        /*0032*/ 	.short	0x0010
        /*0034*/ 	.byte	0x00, 0xf5, 0x21, 0x00


	//----- nvinfo : EIATTR_KPARAM_INFO
	.align		4
.L_25:
        /*0038*/ 	.byte	0x04, 0x17
        /*003a*/ 	.short	(.L_27 - .L_26)
.L_26:
        /*003c*/ 	.word	0x00000000
        /*0040*/ 	.short	0x0001
        /*0042*/ 	.short	0x0008
        /*0044*/ 	.byte	0x00, 0xf5, 0x21, 0x00


	//----- nvinfo : EIATTR_KPARAM_INFO
	.align		4
.L_27:
        /*0048*/ 	.byte	0x04, 0x17
        /*004a*/ 	.short	(.L_29 - .L_28)
.L_28:
        /*004c*/ 	.word	0x00000000
        /*0050*/ 	.short	0x0000
        /*0052*/ 	.short	0x0000
        /*0054*/ 	.byte	0x00, 0xf0, 0x11, 0x00


	//----- nvinfo : EIATTR_SPARSE_MMA_MASK
	.align		4
.L_29:
        /*0058*/ 	.byte	0x03, 0x50
        /*005a*/ 	.short	0x0000


	//----- nvinfo : EIATTR_MAXREG_COUNT
	.align		4
        /*005c*/ 	.byte	0x03, 0x1b
        /*005e*/ 	.short	0x00ff


	//----- nvinfo : EIATTR_MERCURY_ISA_VERSION
	.align		4
        /*0060*/ 	.byte	0x03, 0x5f
        /*0062*/ 	.short	0x0101


	//----- nvinfo : EIATTR_VRC_CTA_INIT_COUNT
	.align		4
        /*0064*/ 	.byte	0x02, 0x4a
	.zero		1
	.zero		1


	//----- nvinfo : EIATTR_EXIT_INSTR_OFFSETS
	.align		4
        /*0068*/ 	.byte	0x04, 0x1c
        /*006a*/ 	.short	(.L_31 - .L_30)


	//   ....[0]....
.L_30:
        /*006c*/ 	.word	0x000001e0


	//   ....[1]....
        /*0070*/ 	.word	0x00000810


	//   ....[2]....
        /*0074*/ 	.word	0x00001230


	//----- nvinfo : EIATTR_CRS_STACK_SIZE
	.align		4
.L_31:
        /*0078*/ 	.byte	0x04, 0x1e
        /*007a*/ 	.short	(.L_33 - .L_32)
.L_32:
        /*007c*/ 	.word	0x00000000


	//----- nvinfo : EIATTR_CBANK_PARAM_SIZE
	.align		4
.L_33:
        /*0080*/ 	.byte	0x03, 0x19
        /*0082*/ 	.short	0x0028


	//----- nvinfo : EIATTR_PARAM_CBANK
	.align		4
        /*0084*/ 	.byte	0x04, 0x0a
        /*0086*/ 	.short	(.L_35 - .L_34)
	.align		4
.L_34:
        /*0088*/ 	.word	index@(.nv.constant0._Z6sum321iPfS_S_S_)
        /*008c*/ 	.short	0x0380
        /*008e*/ 	.short	0x0028


	//----- nvinfo : EIATTR_SW_WAR
	.align		4
.L_35:
        /*0090*/ 	.byte	0x04, 0x36
        /*0092*/ 	.short	(.L_37 - .L_36)
.L_36:
        /*0094*/ 	.word	0x00000008
.L_37:


//--------------------- .nv.info._Z6sum333iPfS_S_S_ --------------------------
	.section	.nv.info._Z6sum333iPfS_S_S_,"",@"SHT_CUDA_INFO"
	.sectionflags	@""
	.align	4


	//----- nvinfo : EIATTR_CUDA_API_VERSION
	.align		4
        /*0000*/ 	.byte	0x04, 0x37
        /*0002*/ 	.short	(.L_39 - .L_38)
.L_38:
        /*0004*/ 	.word	0x00000082


	//----- nvinfo : EIATTR_KPARAM_INFO
	.align		4
.L_39:
        /*0008*/ 	.byte	0x04, 0x17
        /*000a*/ 	.short	(.L_41 - .L_40)
.L_40:
        /*000c*/ 	.word	0x00000000
        /*0010*/ 	.short	0x0004
        /*0012*/ 	.short	0x0020
        /*0014*/ 	.byte	0x00, 0xf5, 0x21, 0x00


	//----- nvinfo : EIATTR_KPARAM_INFO
	.align		4
.L_41:
        /*0018*/ 	.byte	0x04, 0x17
        /*001a*/ 	.short	(.L_43 - .L_42)
.L_42:
        /*001c*/ 	.word	0x00000000
        /*0020*/ 	.short	0x0003
        /*0022*/ 	.short	0x0018
        /*0024*/ 	.byte	0x00, 0xf5, 0x21, 0x00


	//----- nvinfo : EIATTR_KPARAM_INFO
	.align		4
.L_43:
        /*0028*/ 	.byte	0x04, 0x17
        /*002a*/ 	.short	(.L_45 - .L_44)
.L_44:
        /*002c*/ 	.word	0x00000000
        /*0030*/ 	.short	0x0002
        /*0032*/ 	.short	0x0010
        /*0034*/ 	.byte	0x00, 0xf5, 0x21, 0x00


	//----- nvinfo : EIATTR_KPARAM_INFO
	.align		4
.L_45:
        /*0038*/ 	.byte	0x04, 0x17
        /*003a*/ 	.short	(.L_47 - .L_46)
.L_46:
        /*003c*/ 	.word	0x00000000
        /*0040*/ 	.short	0x0001
        /*0042*/ 	.short	0x0008
        /*0044*/ 	.byte	0x00, 0xf5, 0x21, 0x00


	//----- nvinfo : EIATTR_KPARAM_INFO
	.align		4
.L_47:
        /*0048*/ 	.byte	0x04, 0x17
        /*004a*/ 	.short	(.L_49 - .L_48)
.L_48:
        /*004c*/ 	.word	0x00000000
        /*0050*/ 	.short	0x0000
        /*0052*/ 	.short	0x0000
        /*0054*/ 	.byte	0x00, 0xf0, 0x11, 0x00


	//----- nvinfo : EIATTR_SPARSE_MMA_MASK
	.align		4
.L_49:
        /*0058*/ 	.byte	0x03, 0x50
        /*005a*/ 	.short	0x0000


	//----- nvinfo : EIATTR_MAXREG_COUNT
	.align		4
        /*005c*/ 	.byte	0x03, 0x1b
        /*005e*/ 	.short	0x00ff


	//----- nvinfo : EIATTR_MERCURY_ISA_VERSION
	.align		4
        /*0060*/ 	.byte	0x03, 0x5f
        /*0062*/ 	.short	0x0101


	//----- nvinfo : EIATTR_VRC_CTA_INIT_COUNT
	.align		4
        /*0064*/ 	.byte	0x02, 0x4a
	.zero		1
	.zero		1


	//----- nvinfo : EIATTR_EXIT_INSTR_OFFSETS
	.align		4
        /*0068*/ 	.byte	0x04, 0x1c
        /*006a*/ 	.short	(.L_51 - .L_50)


	//   ....[0]....
.L_50:
        /*006c*/ 	.word	0x00000100


	//   ....[1]....
        /*0070*/ 	.word	0x00000220


	//----- nvinfo : EIATTR_CBANK_PARAM_SIZE
	.align		4
.L_51:
        /*0074*/ 	.byte	0x03, 0x19
        /*0076*/ 	.short	0x0028


	//----- nvinfo : EIATTR_PARAM_CBANK
	.align		4
        /*0078*/ 	.byte	0x04, 0x0a
        /*007a*/ 	.short	(.L_53 - .L_52)
	.align		4
.L_52:
        /*007c*/ 	.word	index@(.nv.constant0._Z6sum333iPfS_S_S_)
        /*0080*/ 	.short	0x0380
        /*0082*/ 	.short	0x0028


	//----- nvinfo : EIATTR_SW_WAR
	.align		4
.L_53:
        /*0084*/ 	.byte	0x04, 0x36
        /*0086*/ 	.short	(.L_55 - .L_54)
.L_54:
        /*0088*/ 	.word	0x00000008
.L_55:


//--------------------- .nv.info._Z11matmul_elemiPfS_S_ --------------------------
	.section	.nv.info._Z11matmul_elemiPfS_S_,"",@"SHT_CUDA_INFO"
	.sectionflags	@""
	.align	4


	//----- nvinfo : EIATTR_CUDA_API_VERSION
	.align		4
        /*0000*/ 	.byte	0x04, 0x37
        /*0002*/ 	.short	(.L_57 - .L_56)
.L_56:
        /*0004*/ 	.word	0x00000082


	//----- nvinfo : EIATTR_KPARAM_INFO
	.align		4
.L_57:
        /*0008*/ 	.byte	0x04, 0x17
        /*000a*/ 	.short	(.L_59 - .L_58)
.L_58:
        /*000c*/ 	.word	0x00000000
        /*0010*/ 	.short	0x0003
        /*0012*/ 	.short	0x0018
        /*0014*/ 	.byte	0x00, 0xf5, 0x21, 0x00


	//----- nvinfo : EIATTR_KPARAM_INFO
	.align		4
.L_59:
        /*0018*/ 	.byte	0x04, 0x17
        /*001a*/ 	.short	(.L_61 - .L_60)
.L_60:
        /*001c*/ 	.word	0x00000000
        /*0020*/ 	.short	0x0002
        /*0022*/ 	.short	0x0010
        /*0024*/ 	.byte	0x00, 0xf5, 0x21, 0x00


	//----- nvinfo : EIATTR_KPARAM_INFO
	.align		4
.L_61:
        /*0028*/ 	.byte	0x04, 0x17
        /*002a*/ 	.short	(.L_63 - .L_62)
.L_62:
        /*002c*/ 	.word	0x00000000
        /*0030*/ 	.short	0x0001
        /*0032*/ 	.short	0x0008
        /*0034*/ 	.byte	0x00, 0xf5, 0x21, 0x00


	//----- nvinfo : EIATTR_KPARAM_INFO
	.align		4
.L_63:
        /*0038*/ 	.byte	0x04, 0x17
        /*003a*/ 	.short	(.L_65 - .L_64)
.L_64:
        /*003c*/ 	.word	0x00000000
        /*0040*/ 	.short	0x0000
        /*0042*/ 	.short	0x0000
        /*0044*/ 	.byte	0x00, 0xf0, 0x11, 0x00


	//----- nvinfo : EIATTR_SPARSE_MMA_MASK
	.align		4
.L_65:
        /*0048*/ 	.byte	0x03, 0x50
        /*004a*/ 	.short	0x0000


	//----- nvinfo : EIATTR_MAXREG_COUNT
	.align		4
        /*004c*/ 	.byte	0x03, 0x1b
        /*004e*/ 	.short	0x00ff


	//----- nvinfo : EIATTR_MERCURY_ISA_VERSION
	.align		4
        /*0050*/ 	.byte	0x03, 0x5f
        /*0052*/ 	.short	0x0101


	//----- nvinfo : EIATTR_VRC_CTA_INIT_COUNT
	.align		4
        /*0054*/ 	.byte	0x02, 0x4a
	.zero		1
	.zero		1


	//----- nvinfo : EIATTR_EXIT_INSTR_OFFSETS
	.align		4
        /*0058*/ 	.byte	0x04, 0x1c
        /*005a*/ 	.short	(.L_67 - .L_66)


	//   ....[0]....
.L_66:
        /*005c*/ 	.word	0x000000c0


	//   ....[1]....
        /*0060*/ 	.word	0x00000aa0


	//----- nvinfo : EIATTR_CBANK_PARAM_SIZE
	.align		4
.L_67:
        /*0064*/ 	.byte	0x03, 0x19
        /*0066*/ 	.short	0x0020


	//----- nvinfo : EIATTR_PARAM_CBANK
	.align		4
        /*0068*/ 	.byte	0x04, 0x0a
        /*006a*/ 	.short	(.L_69 - .L_68)
	.align		4
.L_68:
        /*006c*/ 	.word	index@(.nv.constant0._Z11matmul_elemiPfS_S_)
        /*0070*/ 	.short	0x0380
        /*0072*/ 	.short	0x0020


	//----- nvinfo : EIATTR_SW_WAR
	.align		4
.L_69:
        /*0074*/ 	.byte	0x04, 0x36
        /*0076*/ 	.short	(.L_71 - .L_70)
.L_70:
        /*0078*/ 	.word	0x00000008
.L_71:


//--------------------- .nv.callgraph             --------------------------
	.section	.nv.callgraph,"",@"SHT_CUDA_CALLGRAPH"
	.align	4
	.sectionentsize	8
	.align		4
        /*0000*/ 	.word	0x00000000
	.align		4
        /*0004*/ 	.word	0xffffffff
	.align		4
        /*0008*/ 	.word	0x00000000
	.align		4
        /*000c*/ 	.word	0xfffffffe
	.align		4
        /*0010*/ 	.word	0x00000000
	.align		4
        /*0014*/ 	.word	0xfffffffd
	.align		4
        /*0018*/ 	.word	0x00000000
	.align		4
        /*001c*/ 	.word	0xfffffffc


//--------------------- .text._Z6sum321iPfS_S_S_  --------------------------
	.section	.text._Z6sum321iPfS_S_S_,"ax",@progbits
	.align	128
        .global         _Z6sum321iPfS_S_S_
        .type           _Z6sum321iPfS_S_S_,@function
        .size           _Z6sum321iPfS_S_S_,(.L_x_11 - _Z6sum321iPfS_S_S_)
        .other          _Z6sum321iPfS_S_S_,@"STO_CUDA_ENTRY STV_DEFAULT"
_Z6sum321iPfS_S_S_:
.text._Z6sum321iPfS_S_S_:
[----:B------:R-:W-:Y:S01]  /*0000*/  LDC R1, c[0x0][0x37c] ;  /* 0x0000df00ff017b82 */ /* 0x000fe20000000800 */
[----:B------:R-:W0:Y:S07]  /*0010*/  S2R R0, SR_TID.Z ;  /* 0x0000000000007919 */ /* 0x000e2e0000002300 */
[----:B------:R-:W1:Y:S01]  /*0020*/  S2UR UR4, SR_CTAID.Y ;  /* 0x00000000000479c3 */ /* 0x000e620000002600 */
[----:B------:R-:W2:Y:S01]  /*0030*/  LDCU UR7, c[0x0][0x360] ;  /* 0x00006c00ff0777ac */ /* 0x000ea20008000800 */
[----:B------:R-:W3:Y:S01]  /*0040*/  S2R R3, SR_TID.Y ;  /* 0x0000000000037919 */ /* 0x000ee20000002200 */
[----:B------:R-:W3:Y:S01]  /*0050*/  LDCU UR8, c[0x0][0x364] ;  /* 0x00006c80ff0877ac */ /* 0x000ee20008000800 */
[----:B------:R-:W4:Y:S04]  /*0060*/  S2R R20, SR_TID.X ;  /* 0x0000000000147919 */ /* 0x000f280000002100 */
[----:B------:R-:W0:Y:S01]  /*0070*/  S2UR UR11, SR_CTAID.X ;  /* 0x00000000000b79c3 */ /* 0x000e220000002500 */
[----:B------:R-:W5:Y:S07]  /*0080*/  LDCU UR12, c[0x0][0x380] ;  /* 0x00007000ff0c77ac */ /* 0x000f6e0008000800 */
[----:B------:R-:W0:Y:S01]  /*0090*/  LDC R5, c[0x0][0x368] ;  /* 0x0000da00ff057b82 */ /* 0x000e220000000800 */
[----:B------:R-:W1:Y:S01]  /*00a0*/  LDCU UR5, c[0x0][0x370] ;  /* 0x00006e00ff0577ac */ /* 0x000e620008000800 */
[----:B------:R-:W2:Y:S06]  /*00b0*/  LDCU UR9, c[0x0][0x374] ;  /* 0x00006e80ff0977ac */ /* 0x000eac0008000800 */
[----:B------:R-:W3:Y:S01]  /*00c0*/  S2UR UR6, SR_CTAID.Z ;  /* 0x00000000000679c3 */ /* 0x000ee20000002700 */
[----:B------:R-:W4:Y:S01]  /*00d0*/  LDCU UR10, c[0x0][0x378] ;  /* 0x00006f00ff0a77ac */ /* 0x000f220008000800 */
[----:B-----5:R-:W-:Y:S01]  /*00e0*/  MOV R13, UR12 ;  /* 0x0000000c000d7c02 */ /* 0x020fe20008000f00 */
[----:B-1----:R-:W-:-:S02]  /*00f0*/  UIMAD UR4, UR4, UR5, URZ ;  /* 0x00000005040472a4 */ /* 0x002fc4000f8e02ff */
[----:B--2---:R-:W-:Y:S01]  /*0100*/  UIMAD UR5, UR5, UR9, URZ ;  /* 0x00000009050572a4 */ /* 0x004fe2000f8e02ff */
[----:B0-----:R-:W-:-:S04]  /*0110*/  IMAD R0, R5, UR11, R0 ;  /* 0x0000000b05007c24 */ /* 0x001fc8000f8e0200 */
[----:B------:R-:W-:Y:S01]  /*0120*/  IMAD R0, R5, UR4, R0 ;  /* 0x0000000405007c24 */ /* 0x000fe2000f8e0200 */
[----:B---3--:R-:W-:Y:S02]  /*0130*/  UIMAD UR6, UR5, UR6, URZ ;  /* 0x00000006050672a4 */ /* 0x008fe4000f8e02ff */
[----:B----4-:R-:W-:-:S04]  /*0140*/  UIMAD UR5, UR5, UR10, URZ ;  /* 0x0000000a050572a4 */ /* 0x010fc8000f8e02ff */
[----:B------:R-:W-:Y:S01]  /*0150*/  IMAD R2, R5, UR6, R0 ;  /* 0x0000000605027c24 */ /* 0x000fe2000f8e0200 */
[----:B------:R-:W-:Y:S01]  /*0160*/  UIMAD UR5, UR5, UR7, URZ ;  /* 0x00000007050572a4 */ /* 0x000fe2000f8e02ff */
[-C--:B------:R-:W-:Y:S02]  /*0170*/  IMAD R0, R13, R13.reuse, RZ ;  /* 0x0000000d0d007224 */ /* 0x080fe400078e02ff */
[----:B------:R-:W-:Y:S01]  /*0180*/  IMAD R3, R2, UR8, R3 ;  /* 0x0000000802037c24 */ /* 0x000fe2000f8e0203 */
[----:B------:R-:W-:Y:S01]  /*0190*/  UIMAD UR5, UR5, UR8, URZ ;  /* 0x00000008050572a4 */ /* 0x000fe2000f8e02ff */
[----:B------:R-:W-:Y:S02]  /*01a0*/  IMAD R2, R0, R13, RZ ;  /* 0x0000000d00027224 */ /* 0x000fe400078e02ff */
[----:B------:R-:W-:-:S03]  /*01b0*/  IMAD R20, R3, UR7, R20 ;  /* 0x0000000703147c24 */ /* 0x000fc6000f8e0214 */
[----:B------:R-:W-:Y:S02]  /*01c0*/  IMAD R3, R5, UR5, RZ ;  /* 0x0000000505037c24 */ /* 0x000fe4000f8e02ff */
[----:B------:R-:W-:-:S13]  /*01d0*/  ISETP.GE.AND P0, PT, R20, R2, PT ;  /* 0x000000021400720c */ /* 0x000fda0003f06270 */
[----:B------:R-:W-:Y:S05]  /*01e0*/  @P0 EXIT ;  /* 0x000000000000094d */ /* 0x000fea0003800000 */
[----:B------:R-:W0:Y:S01]  /*01f0*/  I2F.U32.RP R9, R3 ;  /* 0x0000000300097306 */ /* 0x000e220000209000 */
[C---:B------:R-:W-:Y:S01]  /*0200*/  IMAD.IADD R7, R3.reuse, 0x1, R20 ;  /* 0x0000000103077824 */ /* 0x040fe200078e0214 */
[----:B------:R-:W-:Y:S01]  /*0210*/  IADD3 R11, PT, PT, RZ, -R3, RZ ;  /* 0x80000003ff0b7210 */ /* 0x000fe20007ffe0ff */
[----:B------:R-:W1:Y:S01]  /*0220*/  LDCU.64 UR4, c[0x0][0x358] ;  /* 0x00006b00ff0477ac */ /* 0x000e620008000a00 */
[----:B------:R-:W-:Y:S01]  /*0230*/  ISETP.NE.U32.AND P2, PT, R3, RZ, PT ;  /* 0x000000ff0300720c */ /* 0x000fe20003f45070 */
[----:B------:R-:W-:Y:S01]  /*0240*/  BSSY.RECONVERGENT B0, `(.L_x_0) ;  /* 0x000005c000007945 */ /* 0x000fe20003800200 */
[----:B------:R-:W-:Y:S01]  /*0250*/  ISETP.GE.AND P0, PT, R7, R2, PT ;  /* 0x000000020700720c */ /* 0x000fe20003f06270 */
[----:B------:R-:W2:Y:S01]  /*0260*/  LDCU UR6, c[0x0][0x380] ;  /* 0x00007000ff0677ac */ /* 0x000ea20008000800 */
[----:B------:R-:W-:Y:S02]  /*0270*/  VIMNMX R6, PT, PT, R2, R7, !PT ;  /* 0x0000000702067248 */ /* 0x000fe40007fe0100 */
[----:B------:R-:W-:-:S04]  /*0280*/  SEL R8, RZ, 0x1, P0 ;  /* 0x00000001ff087807 */ /* 0x000fc80000000000 */
[----:B------:R-:W-:Y:S01]  /*0290*/  IADD3 R6, PT, PT, R6, -R7, -R8 ;  /* 0x8000000706067210 */ /* 0x000fe20007ffe808 */
[----:B0-----:R-:W0:Y:S02]  /*02a0*/  MUFU.RCP R9, R9 ;  /* 0x0000000900097308 */ /* 0x001e240000001000 */
[----:B0-----:R-:W-:-:S06]  /*02b0*/  VIADD R4, R9, 0xffffffe ;  /* 0x0ffffffe09047836 */ /* 0x001fcc0000000000 */
[----:B------:R0:W3:Y:S02]  /*02c0*/  F2I.FTZ.U32.TRUNC.NTZ R5, R4 ;  /* 0x0000000400057305 */ /* 0x0000e4000021f000 */
[----:B0-----:R-:W-:Y:S02]  /*02d0*/  HFMA2 R4, -RZ, RZ, 0, 0 ;  /* 0x00000000ff047431 */ /* 0x001fe400000001ff */
[----:B---3--:R-:W-:-:S04]  /*02e0*/  IMAD R11, R11, R5, RZ ;  /* 0x000000050b0b7224 */ /* 0x008fc800078e02ff */
[----:B------:R-:W-:-:S06]  /*02f0*/  IMAD.HI.U32 R5, R5, R11, R4 ;  /* 0x0000000b05057227 */ /* 0x000fcc00078e0004 */
[----:B------:R-:W-:-:S04]  /*0300*/  IMAD.HI.U32 R5, R5, R6, RZ ;  /* 0x0000000605057227 */ /* 0x000fc800078e00ff */
[----:B------:R-:W-:-:S04]  /*0310*/  IMAD.MOV R4, RZ, RZ, -R5 ;  /* 0x000000ffff047224 */ /* 0x000fc800078e0a05 */
[----:B------:R-:W-:-:S05]  /*0320*/  IMAD R6, R3, R4, R6 ;  /* 0x0000000403067224 */ /* 0x000fca00078e0206 */
[----:B------:R-:W-:-:S13]  /*0330*/  ISETP.GE.U32.AND P0, PT, R6, R3, PT ;  /* 0x000000030600720c */ /* 0x000fda0003f06070 */
[----:B------:R-:W-:Y:S01]  /*0340*/  @P0 IADD3 R6, PT, PT, -R3, R6, RZ ;  /* 0x0000000603060210 */ /* 0x000fe20007ffe1ff */
[----:B------:R-:W-:-:S03]  /*0350*/  @P0 VIADD R5, R5, 0x1 ;  /* 0x0000000105050836 */ /* 0x000fc60000000000 */
[----:B------:R-:W-:-:S13]  /*0360*/  ISETP.GE.U32.AND P1, PT, R6, R3, PT ;  /* 0x000000030600720c */ /* 0x000fda0003f26070 */
[----:B------:R-:W-:Y:S02]  /*0370*/  @P1 IADD3 R5, PT, PT, R5, 0x1, RZ ;  /* 0x0000000105051810 */ /* 0x000fe40007ffe0ff */
[----:B------:R-:W-:-:S05]  /*0380*/  @!P2 LOP3.LUT R5, RZ, R3, RZ, 0x33, !PT ;  /* 0x00000003ff05a212 */ /* 0x000fca00078e33ff */
[----:B------:R-:W-:-:S05]  /*0390*/  IMAD.IADD R12, R8, 0x1, R5 ;  /* 0x00000001080c7824 */ /* 0x000fca00078e0205 */
[C---:B------:R-:W-:Y:S02]  /*03a0*/  LOP3.LUT R4, R12.reuse, 0x3, RZ, 0xc0, !PT ;  /* 0x000000030c047812 */ /* 0x040fe400078ec0ff */
[----:B------:R-:W-:Y:S02]  /*03b0*/  ISETP.GE.U32.AND P0, PT, R12, 0x3, PT ;  /* 0x000000030c00780c */ /* 0x000fe40003f06070 */
[----:B------:R-:W-:-:S13]  /*03c0*/  ISETP.NE.AND P1, PT, R4, 0x3, PT ;  /* 0x000000030400780c */ /* 0x000fda0003f25270 */
[----:B-12---:R-:W-:Y:S05]  /*03d0*/  @!P1 BRA `(.L_x_1) ;  /* 0x0000000400089947 */ /* 0x006fea0003800000 */
[----:B------:R-:W-:Y:S01]  /*03e0*/  IABS R14, R0 ;  /* 0x00000000000e7213 */ /* 0x000fe20000000000 */
[----:B------:R-:W0:Y:S01]  /*03f0*/  LDC.64 R4, c[0x0][0x3a0] ;  /* 0x0000e800ff047b82 */ /* 0x000e220000000a00 */
[----:B------:R-:W-:Y:S02]  /*0400*/  IADD3 R12, PT, PT, R12, 0x1, RZ ;  /* 0x000000010c0c7810 */ /* 0x000fe40007ffe0ff */
[----:B------:R-:W1:Y:S01]  /*0410*/  I2F.RP R15, R14 ;  /* 0x0000000e000f7306 */ /* 0x000e620000209400 */
[----:B------:R-:W-:Y:S02]  /*0420*/  ISETP.NE.AND P1, PT, R13, RZ, PT ;  /* 0x000000ff0d00720c */ /* 0x000fe40003f25270 */
[----:B------:R-:W-:Y:S02]  /*0430*/  LOP3.LUT R12, R12, 0x3, RZ, 0xc0, !PT ;  /* 0x000000030c0c7812 */ /* 0x000fe400078ec0ff */
[----:B------:R-:W2:Y:S08]  /*0440*/  LDC.64 R6, c[0x0][0x388] ;  /* 0x0000e200ff067b82 */ /* 0x000eb00000000a00 */
[----:B------:R-:W3:Y:S01]  /*0450*/  LDC.64 R8, c[0x0][0x390] ;  /* 0x0000e400ff087b82 */ /* 0x000ee20000000a00 */
[----:B-1----:R-:W1:Y:S07]  /*0460*/  MUFU.RCP R15, R15 ;  /* 0x0000000f000f7308 */ /* 0x002e6e0000001000 */
[----:B------:R-:W4:Y:S01]  /*0470*/  LDC.64 R10, c[0x0][0x398] ;  /* 0x0000e600ff0a7b82 */ /* 0x000f220000000a00 */
[----:B-1----:R-:W-:-:S04]  /*0480*/  IADD3 R16, PT, PT, R15, 0xffffffe, RZ ;  /* 0x0ffffffe0f107810 */ /* 0x002fc80007ffe0ff */
[----:B------:R1:W5:Y:S02]  /*0490*/  F2I.FTZ.U32.TRUNC.NTZ R17, R16 ;  /* 0x0000001000117305 */ /* 0x000364000021f000 */
[----:B-1----:R-:W-:Y:S02]  /*04a0*/  IMAD.MOV.U32 R16, RZ, RZ, RZ ;  /* 0x000000ffff107224 */ /* 0x002fe400078e00ff */
[----:B-----5:R-:W-:-:S04]  /*04b0*/  IMAD.MOV R19, RZ, RZ, -R17 ;  /* 0x000000ffff137224 */ /* 0x020fc800078e0a11 */
[----:B------:R-:W-:-:S04]  /*04c0*/  IMAD R15, R19, R14, RZ ;  /* 0x0000000e130f7224 */ /* 0x000fc800078e02ff */
[----:B------:R-:W-:Y:S01]  /*04d0*/  IMAD.HI.U32 R15, R17, R15, R16 ;  /* 0x0000000f110f7227 */ /* 0x000fe200078e0010 */
[----:B------:R-:W-:Y:S02]  /*04e0*/  LOP3.LUT R16, RZ, R13, RZ, 0x33, !PT ;  /* 0x0000000dff107212 */ /* 0x000fe400078e33ff */
[----:B0-23--:R-:W-:-:S07]  /*04f0*/  IADD3 R17, PT, PT, -R12, RZ, RZ ;  /* 0x000000ff0c117210 */ /* 0x00dfce0007ffe1ff */
.L_x_2:
[----:B------:R-:W-:Y:S01]  /*0500*/  IMAD.U32 R13, RZ, RZ, UR6 ;  /* 0x00000006ff0d7e24 */ /* 0x000fe2000f8e00ff */
[----:B0-----:R-:W-:Y:S02]  /*0510*/  IABS R21, R20 ;  /* 0x0000001400157213 */ /* 0x001fe40000000000 */
[----:B------:R-:W-:Y:S02]  /*0520*/  IABS R22, R0 ;  /* 0x0000000000167213 */ /* 0x000fe40000000000 */
[----:B------:R-:W-:Y:S02]  /*0530*/  IABS R18, R13 ;  /* 0x0000000d00127213 */ /* 0x000fe40000000000 */
[----:B------:R-:W-:Y:S02]  /*0540*/  IADD3 R22, PT, PT, RZ, -R22, RZ ;  /* 0x80000016ff167210 */ /* 0x000fe40007ffe0ff */
[----:B------:R-:W0:Y:S01]  /*0550*/  I2F.RP R19, R18 ;  /* 0x0000001200137306 */ /* 0x000e220000209400 */
[----:B------:R-:W-:-:S07]  /*0560*/  ISETP.GE.AND P4, PT, R20, RZ, PT ;  /* 0x000000ff1400720c */ /* 0x000fce0003f86270 */
[----:B0-----:R-:W0:Y:S02]  /*0570*/  MUFU.RCP R19, R19 ;  /* 0x0000001300137308 */ /* 0x001e240000001000 */
[----:B0-----:R-:W-:-:S06]  /*0580*/  IADD3 R12, PT, PT, R19, 0xffffffe, RZ ;  /* 0x0ffffffe130c7810 */ /* 0x001fcc0007ffe0ff */
[----:B------:R0:W1:Y:S02]  /*0590*/  F2I.FTZ.U32.TRUNC.NTZ R13, R12 ;  /* 0x0000000c000d7305 */ /* 0x000064000021f000 */
[----:B0-----:R-:W-:Y:S02]  /*05a0*/  IMAD.MOV.U32 R12, RZ, RZ, RZ ;  /* 0x000000ffff0c7224 */ /* 0x001fe400078e00ff */
[----:B-1----:R-:W-:-:S04]  /*05b0*/  IMAD.MOV R23, RZ, RZ, -R13 ;  /* 0x000000ffff177224 */ /* 0x002fc800078e0a0d */
[----:B------:R-:W-:-:S04]  /*05c0*/  IMAD R23, R23, R18, RZ ;  /* 0x0000001217177224 */ /* 0x000fc800078e02ff */
[----:B------:R-:W-:-:S04]  /*05d0*/  IMAD.HI.U32 R13, R13, R23, R12 ;  /* 0x000000170d0d7227 */ /* 0x000fc800078e000c */
[----:B------:R-:W-:-:S04]  /*05e0*/  IMAD.HI.U32 R12, R15, R21, RZ ;  /* 0x000000150f0c7227 */ /* 0x000fc800078e00ff */
[----:B------:R-:W-:-:S04]  /*05f0*/  IMAD.HI.U32 R19, R13, R21, RZ ;  /* 0x000000150d137227 */ /* 0x000fc800078e00ff */
[--C-:B------:R-:W-:Y:S01]  /*0600*/  IMAD R13, R12, R22, R21.reuse ;  /* 0x000000160c0d7224 */ /* 0x100fe200078e0215 */
[----:B------:R-:W-:Y:S02]  /*0610*/  IADD3 R19, PT, PT, -R19, RZ, RZ ;  /* 0x000000ff13137210 */ /* 0x000fe40007ffe1ff */
[----:B------:R-:W-:Y:S02]  /*0620*/  IABS R12, R0 ;  /* 0x00000000000c7213 */ /* 0x000fe40000000000 */
[----:B------:R-:W-:Y:S01]  /*0630*/  ISETP.GT.U32.AND P2, PT, R14, R13, PT ;  /* 0x0000000d0e00720c */ /* 0x000fe20003f44070 */
[----:B------:R-:W-:-:S05]  /*0640*/  IMAD R19, R18, R19, R21 ;  /* 0x0000001312137224 */ /* 0x000fca00078e0215 */
[----:B------:R-:W-:-:S07]  /*0650*/  ISETP.GT.U32.AND P3, PT, R18, R19, PT ;  /* 0x000000131200720c */ /* 0x000fce0003f64070 */
[----:B------:R-:W-:-:S05]  /*0660*/  @!P2 IMAD.IADD R13, R13, 0x1, -R12 ;  /* 0x000000010d0da824 */ /* 0x000fca00078e0a0c */
[----:B------:R-:W-:Y:S02]  /*0670*/  ISETP.GT.U32.AND P2, PT, R14, R13, PT ;  /* 0x0000000d0e00720c */ /* 0x000fe40003f44070 */
[----:B------:R-:W-:Y:S02]  /*0680*/  @!P3 IADD3 R19, PT, PT, R19, -R18, RZ ;  /* 0x800000121313b210 */ /* 0x000fe40007ffe0ff */
[----:B------:R-:W-:Y:S02]  /*0690*/  ISETP.NE.AND P3, PT, R0, RZ, PT ;  /* 0x000000ff0000720c */ /* 0x000fe40003f65270 */
[----:B------:R-:W-:-:S07]  /*06a0*/  ISETP.GT.U32.AND P5, PT, R18, R19, PT ;  /* 0x000000131200720c */ /* 0x000fce0003fa4070 */
[----:B------:R-:W-:-:S04]  /*06b0*/  @!P2 IMAD.IADD R13, R13, 0x1, -R12 ;  /* 0x000000010d0da824 */ /* 0x000fc800078e0a0c */
[----:B------:R-:W-:Y:S01]  /*06c0*/  @!P4 IMAD.MOV R13, RZ, RZ, -R13 ;  /* 0x000000ffff0dc224 */ /* 0x000fe200078e0a0d */
[----:B------:R-:W-:Y:S02]  /*06d0*/  @!P3 LOP3.LUT R13, RZ, R0, RZ, 0x33, !PT ;  /* 0x00000000ff0db212 */ /* 0x000fe400078e33ff */
[----:B------:R-:W-:-:S03]  /*06e0*/  @!P5 IADD3 R19, PT, PT, R19, -R18, RZ ;  /* 0x800000121313d210 */ /* 0x000fc60007ffe0ff */
[----:B------:R-:W-:Y:S01]  /*06f0*/  IMAD.WIDE R12, R13, 0x4, R8 ;  /* 0x000000040d0c7825 */ /* 0x000fe200078e0208 */
[----:B------:R-:W-:-:S03]  /*0700*/  MOV R21, R19 ;  /* 0x0000001300157202 */ /* 0x000fc60000000f00 */
[----:B------:R-:W-:Y:S02]  /*0710*/  IMAD.WIDE R18, R20, 0x4, R6 ;  /* 0x0000000414127825 */ /* 0x000fe400078e0206 */
[----:B------:R-:W2:Y:S02]  /*0720*/  LDG.E R12, desc[UR4][R12.64] ;  /* 0x000000040c0c7981 */ /* 0x000ea4000c1e1900 */
[----:B------:R-:W-:Y:S02]  /*0730*/  @!P4 IMAD.MOV R21, RZ, RZ, -R21 ;  /* 0x000000ffff15c224 */ /* 0x000fe400078e0a15 */
[----:B------:R-:W2:Y:S03]  /*0740*/  LDG.E R19, desc[UR4][R18.64] ;  /* 0x0000000412137981 */ /* 0x000ea6000c1e1900 */
[----:B------:R-:W-:-:S05]  /*0750*/  SEL R23, R16, R21, !P1 ;  /* 0x0000001510177207 */ /* 0x000fca0004800000 */
[----:B----4-:R-:W-:-:S06]  /*0760*/  IMAD.WIDE R22, R23, 0x4, R10 ;  /* 0x0000000417167825 */ /* 0x010fcc00078e020a */
[----:B------:R-:W3:Y:S01]  /*0770*/  LDG.E R22, desc[UR4][R22.64] ;  /* 0x0000000416167981 */ /* 0x000ee2000c1e1900 */
[----:B------:R-:W-:Y:S01]  /*0780*/  IMAD.WIDE R24, R20, 0x4, R4 ;  /* 0x0000000414187825 */ /* 0x000fe200078e0204 */
[----:B------:R-:W-:-:S04]  /*0790*/  IADD3 R17, PT, PT, R17, 0x1, RZ ;  /* 0x0000000111117810 */ /* 0x000fc80007ffe0ff */
[----:B------:R-:W-:Y:S01]  /*07a0*/  ISETP.NE.AND P2, PT, R17, RZ, PT ;  /* 0x000000ff1100720c */ /* 0x000fe20003f45270 */
[----:B------:R-:W-:Y:S02]  /*07b0*/  IMAD.IADD R20, R3, 0x1, R20 ;  /* 0x0000000103147824 */ /* 0x000fe400078e0214 */
[----:B--2---:R-:W-:-:S04]  /*07c0*/  FADD R21, R19, R12 ;  /* 0x0000000c13157221 */ /* 0x004fc80000000000 */
[----:B---3--:R-:W-:-:S05]  /*07d0*/  FADD R21, R21, R22 ;  /* 0x0000001615157221 */ /* 0x008fca0000000000 */
[----:B------:R0:W-:Y:S01]  /*07e0*/  STG.E desc[UR4][R24.64], R21 ;  /* 0x0000001518007986 */ /* 0x0001e2000c101904 */
[----:B------:R-:W-:Y:S05]  /*07f0*/  @P2 BRA `(.L_x_2) ;  /* 0xfffffffc00402947 */ /* 0x000fea000383ffff */
.L_x_1:
[----:B------:R-:W-:Y:S05]  /*0800*/  BSYNC.RECONVERGENT B0 ;  /* 0x0000000000007941 */ /* 0x000fea0003800200 */
.L_x_0:
[----:B------:R-:W-:Y:S05]  /*0810*/  @!P0 EXIT ;  /* 0x000000000000894d */ /* 0x000fea0003800000 */
[----:B------:R-:W-:Y:S01]  /*0820*/  IABS R5, R0 ;  /* 0x0000000000057213 */ /* 0x000fe20000000000 */
[----:B------:R-:W1:Y:S03]  /*0830*/  LDC R6, c[0x0][0x380] ;  /* 0x0000e000ff067b82 */ /* 0x000e660000000800 */
[----:B------:R-:W2:Y:S05]  /*0840*/  I2F.RP R4, R5 ;  /* 0x0000000500047306 */ /* 0x000eaa0000209400 */
[----:B------:R-:W3:Y:S08]  /*0850*/  LDC.64 R10, c[0x0][0x3a0] ;  /* 0x0000e800ff0a7b82 */ /* 0x000ef00000000a00 */
[----:B------:R-:W4:Y:S01]  /*0860*/  LDC.64 R12, c[0x0][0x390] ;  /* 0x0000e400ff0c7b82 */ /* 0x000f220000000a00 */
[----:B--2---:R-:W2:Y:S07]  /*0870*/  MUFU.RCP R4, R4 ;  /* 0x0000000400047308 */ /* 0x004eae0000001000 */
[----:B------:R-:W0:Y:S01]  /*0880*/  LDC.64 R14, c[0x0][0x398] ;  /* 0x0000e600ff0e7b82 */ /* 0x000e220000000a00 */
[----:B--2---:R-:W-:-:S04]  /*0890*/  IADD3 R8, PT, PT, R4, 0xffffffe, RZ ;  /* 0x0ffffffe04087810 */ /* 0x004fc80007ffe0ff */
[----:B------:R2:W5:Y:S02]  /*08a0*/  F2I.FTZ.U32.TRUNC.NTZ R9, R8 ;  /* 0x0000000800097305 */ /* 0x000564000021f000 */
[----:B--2---:R-:W-:Y:S02]  /*08b0*/  HFMA2 R8, -RZ, RZ, 0, 0 ;  /* 0x00000000ff087431 */ /* 0x004fe400000001ff */
[----:B-----5:R-:W-:-:S04]  /*08c0*/  IMAD.MOV R16, RZ, RZ, -R9 ;  /* 0x000000ffff107224 */ /* 0x020fc800078e0a09 */
[----:B------:R-:W-:-:S04]  /*08d0*/  IMAD R7, R16, R5, RZ ;  /* 0x0000000510077224 */ /* 0x000fc800078e02ff */
[----:B-1-3--:R-:W-:-:S07]  /*08e0*/  IMAD.HI.U32 R4, R9, R7, R8 ;  /* 0x0000000709047227 */ /* 0x00afce00078e0008 */
.L_x_3:
[----:B01----:R-:W-:Y:S02]  /*08f0*/  IABS R25, R6 ;  /* 0x0000000600197213 */ /* 0x003fe40000000000 */
[----:B------:R-:W-:Y:S02]  /*0900*/  IABS R17, R20 ;  /* 0x0000001400117213 */ /* 0x000fe40000000000 */
[----:B------:R-:W0:Y:S01]  /*0910*/  I2F.RP R7, R25 ;  /* 0x0000001900077306 */ /* 0x000e220000209400 */
[----:B------:R-:W-:Y:S02]  /*0920*/  IABS R16, R0 ;  /* 0x0000000000107213 */ /* 0x000fe40000000000 */
[----:B------:R-:W-:Y:S01]  /*0930*/  IMAD.HI.U32 R4, R4, R17, RZ ;  /* 0x0000001104047227 */ /* 0x000fe200078e00ff */
[----:B------:R-:W-:Y:S02]  /*0940*/  ISETP.GE.AND P2, PT, R20, RZ, PT ;  /* 0x000000ff1400720c */ /* 0x000fe40003f46270 */
[----:B------:R-:W-:-:S02]  /*0950*/  IADD3 R26, PT, PT, RZ, -R16, RZ ;  /* 0x80000010ff1a7210 */ /* 0x000fc40007ffe0ff */
[----:B------:R-:W-:-:S03]  /*0960*/  LOP3.LUT R24, RZ, R0, RZ, 0x33, !PT ;  /* 0x00000000ff187212 */ /* 0x000fc600078e33ff */
[----:B------:R-:W-:Y:S01]  /*0970*/  IMAD R16, R4, R26, R17 ;  /* 0x0000001a04107224 */ /* 0x000fe200078e0211 */
[----:B0-----:R-:W0:Y:S04]  /*0980*/  MUFU.RCP R7, R7 ;  /* 0x0000000700077308 */ /* 0x001e280000001000 */
[----:B------:R-:W-:Y:S01]  /*0990*/  ISETP.GT.U32.AND P0, PT, R5, R16, PT ;  /* 0x000000100500720c */ /* 0x000fe20003f04070 */
[----:B0-----:R-:W-:Y:S01]  /*09a0*/  VIADD R8, R7, 0xffffffe ;  /* 0x0ffffffe07087836 */ /* 0x001fe20000000000 */
[----:B------:R-:W-:-:S03]  /*09b0*/  IABS R7, R0 ;  /* 0x0000000000077213 */ /* 0x000fc60000000000 */
[----:B------:R0:W1:Y:S08]  /*09c0*/  F2I.FTZ.U32.TRUNC.NTZ R9, R8 ;  /* 0x0000000800097305 */ /* 0x000070000021f000 */
[----:B------:R-:W-:-:S05]  /*09d0*/  @!P0 IMAD.IADD R16, R16, 0x1, -R7 ;  /* 0x0000000110108824 */ /* 0x000fca00078e0a07 */
[----:B------:R-:W-:Y:S01]  /*09e0*/  ISETP.GT.U32.AND P0, PT, R5, R16, PT ;  /* 0x000000100500720c */ /* 0x000fe20003f04070 */
[----:B------:R-:W2:Y:S01]  /*09f0*/  I2F.RP R21, R7 ;  /* 0x0000000700157306 */ /* 0x000ea20000209400 */
[----:B0-----:R-:W-:Y:S01]  /*0a00*/  MOV R8, RZ ;  /* 0x000000ff00087202 */ /* 0x001fe20000000f00 */
[----:B-1----:R-:W-:-:S04]  /*0a10*/  IMAD.MOV R4, RZ, RZ, -R9 ;  /* 0x000000ffff047224 */ /* 0x002fc800078e0a09 */
[----:B------:R-:W-:-:S06]  /*0a20*/  IMAD R19, R4, R25, RZ ;  /* 0x0000001904137224 */ /* 0x000fcc00078e02ff */
[----:B------:R-:W-:Y:S01]  /*0a30*/  @!P0 IMAD.IADD R16, R16, 0x1, -R7 ;  /* 0x0000000110108824 */ /* 0x000fe200078e0a07 */
[----:B------:R-:W-:Y:S01]  /*0a40*/  ISETP.NE.AND P0, PT, R0, RZ, PT ;  /* 0x000000ff0000720c */ /* 0x000fe20003f05270 */
[----:B------:R-:W-:Y:S01]  /*0a50*/  IMAD.HI.U32 R8, R9, R19, R8 ;  /* 0x0000001309087227 */ /* 0x000fe200078e0008 */
[----:B--2---:R-:W0:Y:S01]  /*0a60*/  MUFU.RCP R21, R21 ;  /* 0x0000001500157308 */ /* 0x004e220000001000 */
[----:B------:R-:W1:Y:S01]  /*0a70*/  LDC.64 R18, c[0x0][0x388] ;  /* 0x0000e200ff127b82 */ /* 0x000e620000000a00 */
[----:B------:R-:W-:-:S03]  /*0a80*/  @!P2 IADD3 R16, PT, PT, -R16, RZ, RZ ;  /* 0x000000ff1010a210 */ /* 0x000fc60007ffe1ff */
[----:B------:R-:W-:-:S05]  /*0a90*/  IMAD.HI.U32 R4, R8, R17, RZ ;  /* 0x0000001108047227 */ /* 0x000fca00078e00ff */
[----:B------:R-:W-:-:S05]  /*0aa0*/  IADD3 R4, PT, PT, -R4, RZ, RZ ;  /* 0x000000ff04047210 */ /* 0x000fca0007ffe1ff */
[----:B------:R-:W-:Y:S01]  /*0ab0*/  IMAD R4, R25, R4, R17 ;  /* 0x0000000419047224 */ /* 0x000fe200078e0211 */
[----:B------:R-:W-:Y:S01]  /*0ac0*/  SEL R17, R24, R16, !P0 ;  /* 0x0000001018117207 */ /* 0x000fe20004000000 */
[----:B0-----:R-:W-:-:S03]  /*0ad0*/  VIADD R5, R21, 0xffffffe ;  /* 0x0ffffffe15057836 */ /* 0x001fc60000000000 */
[----:B------:R-:W-:Y:S01]  /*0ae0*/  ISETP.GT.U32.AND P1, PT, R25, R4, PT ;  /* 0x000000041900720c */ /* 0x000fe20003f24070 */
[----:B----4-:R-:W-:Y:S01]  /*0af0*/  IMAD.WIDE R16, R17, 0x4, R12 ;  /* 0x0000000411107825 */ /* 0x010fe200078e020c */
[----:B------:R-:W-:Y:S01]  /*0b00*/  LOP3.LUT R9, RZ, R6, RZ, 0x33, !PT ;  /* 0x00000006ff097212 */ /* 0x000fe200078e33ff */
[----:B------:R-:W0:Y:S02]  /*0b10*/  F2I.FTZ.U32.TRUNC.NTZ R5, R5 ;  /* 0x0000000500057305 */ /* 0x000e24000021f000 */
[----:B-1----:R-:W-:Y:S01]  /*0b20*/  IMAD.WIDE R18, R20, 0x4, R18 ;  /* 0x0000000414127825 */ /* 0x002fe200078e0212 */
[----:B------:R1:W2:Y:S04]  /*0b30*/  LDG.E R22, desc[UR4][R16.64] ;  /* 0x0000000410167981 */ /* 0x0002a8000c1e1900 */
[----:B------:R3:W2:Y:S03]  /*0b40*/  LDG.E R21, desc[UR4][R18.64] ;  /* 0x0000000412157981 */ /* 0x0006a6000c1e1900 */
[----:B------:R-:W-:-:S04]  /*0b50*/  @!P1 IADD3 R4, PT, PT, R4, -R25, RZ ;  /* 0x8000001904049210 */ /* 0x000fc80007ffe0ff */
[----:B------:R-:W-:-:S13]  /*0b60*/  ISETP.GT.U32.AND P1, PT, R25, R4, PT ;  /* 0x000000041900720c */ /* 0x000fda0003f24070 */
[----:B------:R-:W-:Y:S01]  /*0b70*/  @!P1 IMAD.IADD R4, R4, 0x1, -R25 ;  /* 0x0000000104049824 */ /* 0x000fe200078e0a19 */
[----:B------:R-:W-:-:S03]  /*0b80*/  ISETP.NE.AND P1, PT, R6, RZ, PT ;  /* 0x000000ff0600720c */ /* 0x000fc60003f25270 */
[----:B------:R-:W-:-:S05]  /*0b90*/  @!P2 IMAD.MOV R4, RZ, RZ, -R4 ;  /* 0x000000ffff04a224 */ /* 0x000fca00078e0a04 */
[----:B------:R-:W-:-:S05]  /*0ba0*/  SEL R23, R9, R4, !P1 ;  /* 0x0000000409177207 */ /* 0x000fca0004800000 */
[----:B-1----:R-:W-:-:S06]  /*0bb0*/  IMAD.WIDE R16, R23, 0x4, R14 ;  /* 0x0000000417107825 */ /* 0x002fcc00078e020e */
[----:B------:R-:W4:Y:S01]  /*0bc0*/  LDG.E R16, desc[UR4][R16.64] ;  /* 0x0000000410107981 */ /* 0x000f22000c1e1900 */
[----:B0-----:R-:W-:Y:S02]  /*0bd0*/  IADD3 R28, PT, PT, RZ, -R5, RZ ;  /* 0x80000005ff1c7210 */ /* 0x001fe40007ffe0ff */
[----:B------:R-:W-:-:S03]  /*0be0*/  MOV R4, RZ ;  /* 0x000000ff00047202 */ /* 0x000fc60000000f00 */
[----:B------:R-:W-:Y:S02]  /*0bf0*/  IMAD R27, R28, R7, RZ ;  /* 0x000000071c1b7224 */ /* 0x000fe400078e02ff */
[----:B------:R-:W-:Y:S02]  /*0c00*/  IMAD.IADD R28, R3, 0x1, R20 ;  /* 0x00000001031c7824 */ /* 0x000fe400078e0214 */
[----:B------:R-:W-:-:S03]  /*0c10*/  IMAD.HI.U32 R4, R5, R27, R4 ;  /* 0x0000001b05047227 */ /* 0x000fc600078e0004 */
[----:B------:R-:W-:-:S05]  /*0c20*/  IABS R23, R28 ;  /* 0x0000001c00177213 */ /* 0x000fca0000000000 */
[----:B------:R-:W-:Y:S01]  /*0c30*/  IMAD.HI.U32 R5, R4, R23, RZ ;  /* 0x0000001704057227 */ /* 0x000fe200078e00ff */
[----:B------:R-:W-:-:S03]  /*0c40*/  ISETP.GE.AND P3, PT, R28, RZ, PT ;  /* 0x000000ff1c00720c */ /* 0x000fc60003f66270 */
[----:B---3--:R-:W-:-:S04]  /*0c50*/  IMAD.WIDE R18, R3, 0x4, R18 ;  /* 0x0000000403127825 */ /* 0x008fc800078e0212 */
[----:B--2---:R-:W-:Y:S01]  /*0c60*/  FADD R21, R21, R22 ;  /* 0x0000001615157221 */ /* 0x004fe20000000000 */
[----:B------:R-:W-:Y:S01]  /*0c70*/  IMAD R22, R5, R26, R23 ;  /* 0x0000001a05167224 */ /* 0x000fe200078e0217 */
[----:B------:R-:W-:-:S04]  /*0c80*/  MOV R5, R7 ;  /* 0x0000000700057202 */ /* 0x000fc80000000f00 */
[----:B------:R-:W-:-:S13]  /*0c90*/  ISETP.GT.U32.AND P2, PT, R5, R22, PT ;  /* 0x000000160500720c */ /* 0x000fda0003f44070 */
[----:B------:R-:W-:-:S05]  /*0ca0*/  @!P2 IMAD.IADD R22, R22, 0x1, -R7 ;  /* 0x000000011616a824 */ /* 0x000fca00078e0a07 */
[----:B------:R-:W-:Y:S01]  /*0cb0*/  ISETP.GT.U32.AND P2, PT, R5, R22, PT ;  /* 0x000000160500720c */ /* 0x000fe20003f44070 */
[----:B----4-:R-:W-:Y:S01]  /*0cc0*/  FADD R21, R21, R16 ;  /* 0x0000001015157221 */ /* 0x010fe20000000000 */
[----:B------:R-:W-:-:S04]  /*0cd0*/  IMAD.WIDE R16, R20, 0x4, R10 ;  /* 0x0000000414107825 */ /* 0x000fc800078e020a */
[----:B------:R-:W-:-:S07]  /*0ce0*/  IMAD.HI.U32 R20, R8, R23, RZ ;  /* 0x0000001708147227 */ /* 0x000fce00078e00ff */
[----:B------:R-:W-:Y:S02]  /*0cf0*/  @!P2 IADD3 R22, PT, PT, R22, -R7, RZ ;  /* 0x800000071616a210 */ /* 0x000fe40007ffe0ff */
[----:B------:R-:W-:-:S03]  /*0d00*/  IADD3 R20, PT, PT, -R20, RZ, RZ ;  /* 0x000000ff14147210 */ /* 0x000fc60007ffe1ff */
[----:B------:R-:W-:Y:S02]  /*0d10*/  @!P3 IMAD.MOV R22, RZ, RZ, -R22 ;  /* 0x000000ffff16b224 */ /* 0x000fe400078e0a16 */
[----:B------:R-:W-:-:S03]  /*0d20*/  IMAD R20, R25, R20, R23 ;  /* 0x0000001419147224 */ /* 0x000fc600078e0217 */
[----:B------:R-:W-:Y:S02]  /*0d30*/  SEL R27, R24, R22, !P0 ;  /* 0x00000016181b7207 */ /* 0x000fe40004000000 */
[----:B------:R-:W-:-:S03]  /*0d40*/  ISETP.GT.U32.AND P2, PT, R25, R20, PT ;  /* 0x000000141900720c */ /* 0x000fc60003f44070 */
[----:B------:R-:W-:Y:S01]  /*0d50*/  IMAD.WIDE R22, R27, 0x4, R12 ;  /* 0x000000041b167825 */ /* 0x000fe200078e020c */
[----:B------:R0:W-:Y:S04]  /*0d60*/  STG.E desc[UR4][R16.64], R21 ;  /* 0x0000001510007986 */ /* 0x0001e8000c101904 */
[----:B------:R-:W2:Y:S04]  /*0d70*/  LDG.E R27, desc[UR4][R18.64] ;  /* 0x00000004121b7981 */ /* 0x000ea8000c1e1900 */
[----:B------:R1:W2:Y:S01]  /*0d80*/  LDG.E R22, desc[UR4][R22.64] ;  /* 0x0000000416167981 */ /* 0x0002a2000c1e1900 */
[----:B------:R-:W-:-:S05]  /*0d90*/  @!P2 IMAD.IADD R20, R20, 0x1, -R25 ;  /* 0x000000011414a824 */ /* 0x000fca00078e0a19 */
[----:B------:R-:W-:-:S13]  /*0da0*/  ISETP.GT.U32.AND P2, PT, R25, R20, PT ;  /* 0x000000141900720c */ /* 0x000fda0003f44070 */
[----:B------:R-:W-:-:S05]  /*0db0*/  @!P2 IADD3 R20, PT, PT, R20, -R25, RZ ;  /* 0x800000191414a210 */ /* 0x000fca0007ffe0ff */
[----:B------:R-:W-:-:S05]  /*0dc0*/  @!P3 IMAD.MOV R20, RZ, RZ, -R20 ;  /* 0x000000ffff14b224 */ /* 0x000fca00078e0a14 */
[----:B0-----:R-:W-:-:S05]  /*0dd0*/  SEL R21, R9, R20, !P1 ;  /* 0x0000001409157207 */ /* 0x001fca0004800000 */
[----:B------:R-:W-:-:S06]  /*0de0*/  IMAD.WIDE R20, R21, 0x4, R14 ;  /* 0x0000000415147825 */ /* 0x000fcc00078e020e */
[----:B------:R-:W3:Y:S01]  /*0df0*/  LDG.E R20, desc[UR4][R20.64] ;  /* 0x0000000414147981 */ /* 0x000ee2000c1e1900 */
[----:B------:R-:W-:-:S04]  /*0e00*/  IADD3 R28, PT, PT, R3, R28, RZ ;  /* 0x0000001c031c7210 */ /* 0x000fc80007ffe0ff */
[----:B-1----:R-:W-:Y:S02]  /*0e10*/  IABS R23, R28 ;  /* 0x0000001c00177213 */ /* 0x002fe40000000000 */
[----:B------:R-:W-:Y:S01]  /*0e20*/  ISETP.GE.AND P3, PT, R28, RZ, PT ;  /* 0x000000ff1c00720c */ /* 0x000fe20003f66270 */
[----:B------:R-:W-:-:S04]  /*0e30*/  IMAD.WIDE R16, R3, 0x4, R16 ;  /* 0x0000000403107825 */ /* 0x000fc800078e0210 */
[----:B------:R-:W-:-:S04]  /*0e40*/  IMAD.WIDE R18, R3, 0x4, R18 ;  /* 0x0000000403127825 */ /* 0x000fc800078e0212 */
[----:B--2---:R-:W-:Y:S01]  /*0e50*/  FADD R27, R27, R22 ;  /* 0x000000161b1b7221 */ /* 0x004fe20000000000 */
[----:B------:R-:W-:-:S04]  /*0e60*/  IMAD.HI.U32 R22, R4, R23, RZ ;  /* 0x0000001704167227 */ /* 0x000fc800078e00ff */
[----:B------:R-:W-:-:S05]  /*0e70*/  IMAD R22, R22, R26, R23 ;  /* 0x0000001a16167224 */ /* 0x000fca00078e0217 */
[----:B------:R-:W-:-:S13]  /*0e80*/  ISETP.GT.U32.AND P2, PT, R5, R22, PT ;  /* 0x000000160500720c */ /* 0x000fda0003f44070 */
[----:B------:R-:W-:-:S05]  /*0e90*/  @!P2 IMAD.IADD R22, R22, 0x1, -R7 ;  /* 0x000000011616a824 */ /* 0x000fca00078e0a07 */
[----:B------:R-:W-:-:S13]  /*0ea0*/  ISETP.GT.U32.AND P2, PT, R5, R22, PT ;  /* 0x000000160500720c */ /* 0x000fda0003f44070 */
[----:B------:R-:W-:Y:S01]  /*0eb0*/  @!P2 IADD3 R22, PT, PT, R22, -R7, RZ ;  /* 0x800000071616a210 */ /* 0x000fe20007ffe0ff */
[----:B---3--:R-:W-:Y:S01]  /*0ec0*/  FADD R27, R27, R20 ;  /* 0x000000141b1b7221 */ /* 0x008fe20000000000 */
[----:B------:R-:W-:-:S04]  /*0ed0*/  IMAD.HI.U32 R20, R8, R23, RZ ;  /* 0x0000001708147227 */ /* 0x000fc800078e00ff */
[----:B------:R-:W-:Y:S01]  /*0ee0*/  @!P3 IMAD.MOV R22, RZ, RZ, -R22 ;  /* 0x000000ffff16b224 */ /* 0x000fe200078e0a16 */
[----:B------:R-:W-:-:S04]  /*0ef0*/  IADD3 R20, PT, PT, -R20, RZ, RZ ;  /* 0x000000ff14147210 */ /* 0x000fc80007ffe1ff */
[----:B------:R-:W-:Y:S01]  /*0f00*/  SEL R21, R24, R22, !P0 ;  /* 0x0000001618157207 */ /* 0x000fe20004000000 */
[----:B------:R-:W-:-:S05]  /*0f10*/  IMAD R22, R25, R20, R23 ;  /* 0x0000001419167224 */ /* 0x000fca00078e0217 */
[----:B------:R-:W-:-:S13]  /*0f20*/  ISETP.GT.U32.AND P2, PT, R25, R22, PT ;  /* 0x000000161900720c */ /* 0x000fda0003f44070 */
[----:B------:R-:W-:-:S05]  /*0f30*/  @!P2 IMAD.IADD R22, R22, 0x1, -R25 ;  /* 0x000000011616a824 */ /* 0x000fca00078e0a19 */
[----:B------:R-:W-:Y:S01]  /*0f40*/  ISETP.GT.U32.AND P2, PT, R25, R22, PT ;  /* 0x000000161900720c */ /* 0x000fe20003f44070 */
[----:B------:R-:W-:Y:S01]  /*0f50*/  IMAD.WIDE R20, R21, 0x4, R12 ;  /* 0x0000000415147825 */ /* 0x000fe200078e020c */
[----:B------:R0:W-:Y:S04]  /*0f60*/  STG.E desc[UR4][R16.64], R27 ;  /* 0x0000001b10007986 */ /* 0x0001e8000c101904 */
[----:B------:R1:W2:Y:S04]  /*0f70*/  LDG.E R29, desc[UR4][R18.64] ;  /* 0x00000004121d7981 */ /* 0x0002a8000c1e1900 */
[----:B------:R-:W2:Y:S03]  /*0f80*/  LDG.E R20, desc[UR4][R20.64] ;  /* 0x0000000414147981 */ /* 0x000ea6000c1e1900 */
[----:B------:R-:W-:-:S05]  /*0f90*/  @!P2 IADD3 R22, PT, PT, R22, -R25, RZ ;  /* 0x800000191616a210 */ /* 0x000fca0007ffe0ff */
[----:B------:R-:W-:-:S05]  /*0fa0*/  @!P3 IMAD.MOV R22, RZ, RZ, -R22 ;  /* 0x000000ffff16b224 */ /* 0x000fca00078e0a16 */
[----:B------:R-:W-:-:S05]  /*0fb0*/  SEL R23, R9, R22, !P1 ;  /* 0x0000001609177207 */ /* 0x000fca0004800000 */
[----:B------:R-:W-:-:S06]  /*0fc0*/  IMAD.WIDE R22, R23, 0x4, R14 ;  /* 0x0000000417167825 */ /* 0x000fcc00078e020e */
[----:B------:R-:W3:Y:S01]  /*0fd0*/  LDG.E R22, desc[UR4][R22.64] ;  /* 0x0000000416167981 */ /* 0x000ee2000c1e1900 */
[----:B0-----:R-:W-:-:S04]  /*0fe0*/  IMAD.WIDE R16, R3, 0x4, R16 ;  /* 0x0000000403107825 */ /* 0x001fc800078e0210 */
[----:B-1----:R-:W-:-:S04]  /*0ff0*/  IMAD.WIDE R18, R3, 0x4, R18 ;  /* 0x0000000403127825 */ /* 0x002fc800078e0212 */
[----:B--2---:R-:W-:Y:S01]  /*1000*/  FADD R27, R29, R20 ;  /* 0x000000141d1b7221 */ /* 0x004fe20000000000 */
[----:B------:R-:W-:-:S04]  /*1010*/  IADD3 R20, PT, PT, R3, R28, RZ ;  /* 0x0000001c03147210 */ /* 0x000fc80007ffe0ff */
[----:B------:R-:W-:Y:S01]  /*1020*/  IABS R29, R20 ;  /* 0x00000014001d7213 */ /* 0x000fe20000000000 */
[----:B---3--:R-:W-:-:S04]  /*1030*/  FADD R21, R27, R22 ;  /* 0x000000161b157221 */ /* 0x008fc80000000000 */
[----:B------:R-:W-:-:S04]  /*1040*/  IMAD.HI.U32 R27, R8, R29, RZ ;  /* 0x0000001d081b7227 */ /* 0x000fc800078e00ff */
[----:B------:R-:W-:-:S04]  /*1050*/  IMAD.HI.U32 R8, R4, R29, RZ ;  /* 0x0000001d04087227 */ /* 0x000fc800078e00ff */
[----:B------:R-:W-:Y:S02]  /*1060*/  IMAD R8, R8, R26, R29 ;  /* 0x0000001a08087224 */ /* 0x000fe400078e021d */
[----:B------:R-:W-:-:S03]  /*1070*/  IMAD.MOV R28, RZ, RZ, -R27 ;  /* 0x000000ffff1c7224 */ /* 0x000fc600078e0a1b */
[----:B------:R-:W-:Y:S01]  /*1080*/  ISETP.GT.U32.AND P2, PT, R5, R8, PT ;  /* 0x000000080500720c */ /* 0x000fe20003f44070 */
[----:B------:R-:W-:-:S05]  /*1090*/  IMAD R26, R25, R28, R29 ;  /* 0x0000001c191a7224 */ /* 0x000fca00078e021d */
[----:B------:R-:W-:-:S07]  /*10a0*/  ISETP.GT.U32.AND P3, PT, R25, R26, PT ;  /* 0x0000001a1900720c */ /* 0x000fce0003f64070 */
[----:B------:R-:W-:-:S04]  /*10b0*/  @!P2 IADD3 R8, PT, PT, R8, -R7, RZ ;  /* 0x800000070808a210 */ /* 0x000fc80007ffe0ff */
[----:B------:R-:W-:Y:S02]  /*10c0*/  ISETP.GT.U32.AND P2, PT, R5, R8, PT ;  /* 0x000000080500720c */ /* 0x000fe40003f44070 */
[----:B------:R-:W-:Y:S01]  /*10d0*/  @!P3 IMAD.IADD R26, R26, 0x1, -R25 ;  /* 0x000000011a1ab824 */ /* 0x000fe200078e0a19 */
[----:B------:R-:W-:-:S04]  /*10e0*/  ISETP.GE.AND P3, PT, R20, RZ, PT ;  /* 0x000000ff1400720c */ /* 0x000fc80003f66270 */
[----:B------:R-:W-:-:S06]  /*10f0*/  ISETP.GT.U32.AND P4, PT, R25, R26, PT ;  /* 0x0000001a1900720c */ /* 0x000fcc0003f84070 */
[----:B------:R-:W-:-:S05]  /*1100*/  @!P2 IADD3 R8, PT, PT, R8, -R7, RZ ;  /* 0x800000070808a210 */ /* 0x000fca0007ffe0ff */
[----:B------:R-:W-:Y:S02]  /*1110*/  @!P3 IMAD.MOV R8, RZ, RZ, -R8 ;  /* 0x000000ffff08b224 */ /* 0x000fe400078e0a08 */
[----:B------:R-:W-:-:S03]  /*1120*/  @!P4 IADD3 R26, PT, PT, R26, -R25, RZ ;  /* 0x800000191a1ac210 */ /* 0x000fc60007ffe0ff */
[----:B------:R-:W-:Y:S02]  /*1130*/  SEL R7, R24, R8, !P0 ;  /* 0x0000000818077207 */ /* 0x000fe40004000000 */
[----:B------:R-:W-:-:S04]  /*1140*/  @!P3 IADD3 R26, PT, PT, -R26, RZ, RZ ;  /* 0x000000ff1a1ab210 */ /* 0x000fc80007ffe1ff */
[----:B------:R-:W-:Y:S01]  /*1150*/  SEL R23, R9, R26, !P1 ;  /* 0x0000001a09177207 */ /* 0x000fe20004800000 */
[----:B------:R-:W-:Y:S01]  /*1160*/  IMAD.WIDE R8, R7, 0x4, R12 ;  /* 0x0000000407087825 */ /* 0x000fe200078e020c */
[----:B------:R1:W-:Y:S03]  /*1170*/  STG.E desc[UR4][R16.64], R21 ;  /* 0x0000001510007986 */ /* 0x0003e6000c101904 */
[----:B------:R-:W-:Y:S01]  /*1180*/  IMAD.WIDE R22, R23, 0x4, R14 ;  /* 0x0000000417167825 */ /* 0x000fe200078e020e */
[----:B------:R-:W2:Y:S04]  /*1190*/  LDG.E R19, desc[UR4][R18.64] ;  /* 0x0000000412137981 */ /* 0x000ea8000c1e1900 */
[----:B------:R-:W2:Y:S04]  /*11a0*/  LDG.E R8, desc[UR4][R8.64] ;  /* 0x0000000408087981 */ /* 0x000ea8000c1e1900 */
[----:B------:R-:W3:Y:S01]  /*11b0*/  LDG.E R22, desc[UR4][R22.64] ;  /* 0x0000000416167981 */ /* 0x000ee2000c1e1900 */
[C---:B------:R-:W-:Y:S01]  /*11c0*/  IMAD.WIDE R24, R3.reuse, 0x4, R16 ;  /* 0x0000000403187825 */ /* 0x040fe200078e0210 */
[----:B------:R-:W-:-:S04]  /*11d0*/  IADD3 R20, PT, PT, R3, R20, RZ ;  /* 0x0000001403147210 */ /* 0x000fc80007ffe0ff */
[----:B------:R-:W-:Y:S01]  /*11e0*/  ISETP.GE.AND P0, PT, R20, R2, PT ;  /* 0x000000021400720c */ /* 0x000fe20003f06270 */
[----:B--2---:R-:W-:-:S04]  /*11f0*/  FADD R7, R19, R8 ;  /* 0x0000000813077221 */ /* 0x004fc80000000000 */
[----:B---3--:R-:W-:-:S05]  /*1200*/  FADD R7, R7, R22 ;  /* 0x0000001607077221 */ /* 0x008fca0000000000 */
[----:B------:R1:W-:Y:S03]  /*1210*/  STG.E desc[UR4][R24.64], R7 ;  /* 0x0000000718007986 */ /* 0x0003e6000c101904 */
[----:B------:R-:W-:Y:S05]  /*1220*/  @!P0 BRA `(.L_x_3) ;  /* 0xfffffff400b08947 */ /* 0x000fea000383ffff */
[----:B------:R-:W-:Y:S05]  /*1230*/  EXIT ;  /* 0x000000000000794d */ /* 0x000fea0003800000 */
.L_x_4:
[----:B------:R-:W-:-:S00]  /*1240*/  BRA `(.L_x_4) ;  /* 0xfffffffc00fc7947 */ /* 0x000fc0000383ffff */
[----:B------:R-:W-:-:S00]  /*1250*/  NOP ;  /* 0x0000000000007918 */ /* 0x000fc00000000000 */
        /* <DEDUP_REMOVED lines=10> */
.L_x_11:


//--------------------- .text._Z6sum333iPfS_S_S_  --------------------------
	.section	.text._Z6sum333iPfS_S_S_,"ax",@progbits
	.align	128
        .global         _Z6sum333iPfS_S_S_
        .type           _Z6sum333iPfS_S_S_,@function
        .size           _Z6sum333iPfS_S_S_,(.L_x_12 - _Z6sum333iPfS_S_S_)
        .other          _Z6sum333iPfS_S_S_,@"STO_CUDA_ENTRY STV_DEFAULT"
_Z6sum333iPfS_S_S_:
.text._Z6sum333iPfS_S_S_:
[----:B------:R-:W-:Y:S01]  /*0000*/  LDC R1, c[0x0][0x37c] ;  /* 0x0000df00ff017b82 */ /* 0x000fe20000000800 */
[----:B------:R-:W0:Y:S07]  /*0010*/  S2R R3, SR_TID.X ;  /* 0x0000000000037919 */ /* 0x000e2e0000002100 */
[----:B------:R-:W0:Y:S01]  /*0020*/  LDC R0, c[0x0][0x360] ;  /* 0x0000d800ff007b82 */ /* 0x000e220000000800 */
[----:B------:R-:W1:Y:S01]  /*0030*/  LDCU UR7, c[0x0][0x380] ;  /* 0x00007000ff0777ac */ /* 0x000e620008000800 */
[----:B------:R-:W2:Y:S01]  /*0040*/  S2R R2, SR_TID.Y ;  /* 0x0000000000027919 */ /* 0x000ea20000002200 */
[----:B------:R-:W3:Y:S05]  /*0050*/  S2R R5, SR_TID.Z ;  /* 0x0000000000057919 */ /* 0x000eea0000002300 */
[----:B------:R-:W2:Y:S08]  /*0060*/  LDC R9, c[0x0][0x364] ;  /* 0x0000d900ff097b82 */ /* 0x000eb00000000800 */
[----:B------:R-:W0:Y:S08]  /*0070*/  S2UR UR4, SR_CTAID.X ;  /* 0x00000000000479c3 */ /* 0x000e300000002500 */
[----:B------:R-:W2:Y:S08]  /*0080*/  S2UR UR5, SR_CTAID.Y ;  /* 0x00000000000579c3 */ /* 0x000eb00000002600 */
[----:B------:R-:W3:Y:S08]  /*0090*/  S2UR UR6, SR_CTAID.Z ;  /* 0x00000000000679c3 */ /* 0x000ef00000002700 */
[----:B------:R-:W3:Y:S01]  /*00a0*/  LDC R8, c[0x0][0x368] ;  /* 0x0000da00ff087b82 */ /* 0x000ee20000000800 */
[----:B0-----:R-:W-:-:S02]  /*00b0*/  IMAD R0, R0, UR4, R3 ;  /* 0x0000000400007c24 */ /* 0x001fc4000f8e0203 */
[----:B--2---:R-:W-:Y:S02]  /*00c0*/  IMAD R9, R9, UR5, R2 ;  /* 0x0000000509097c24 */ /* 0x004fe4000f8e0202 */
[----:B---3--:R-:W-:-:S05]  /*00d0*/  IMAD R8, R8, UR6, R5 ;  /* 0x0000000608087c24 */ /* 0x008fca000f8e0205 */
[----:B------:R-:W-:-:S04]  /*00e0*/  VIMNMX3 R2, R0, R9, R8, !PT ;  /* 0x000000090002720f */ /* 0x000fc80007800108 */
[----:B-1----:R-:W-:-:S13]  /*00f0*/  ISETP.GE.AND P0, PT, R2, UR7, PT ;  /* 0x0000000702007c0c */ /* 0x002fda000bf06270 */
[----:B------:R-:W-:Y:S05]  /*0100*/  @P0 EXIT ;  /* 0x000000000000094d */ /* 0x000fea0003800000 */
[----:B------:R-:W0:Y:S01]  /*0110*/  LDC.64 R2, c[0x0][0x388] ;  /* 0x0000e200ff027b82 */ /* 0x000e220000000a00 */
[----:B------:R-:W1:Y:S01]  /*0120*/  LDCU.64 UR4, c[0x0][0x358] ;  /* 0x00006b00ff0477ac */ /* 0x000e620008000a00 */
[----:B------:R-:W-:-:S04]  /*0130*/  IMAD R9, R0, UR7, R9 ;  /* 0x0000000700097c24 */ /* 0x000fc8000f8e0209 */
[----:B------:R-:W-:Y:S02]  /*0140*/  IMAD R11, R9, UR7, R8 ;  /* 0x00000007090b7c24 */ /* 0x000fe4000f8e0208 */
[----:B------:R-:W2:Y:S08]  /*0150*/  LDC.64 R4, c[0x0][0x390] ;  /* 0x0000e400ff047b82 */ /* 0x000eb00000000a00 */
[----:B------:R-:W3:Y:S01]  /*0160*/  LDC.64 R6, c[0x0][0x398] ;  /* 0x0000e600ff067b82 */ /* 0x000ee20000000a00 */
[----:B0-----:R-:W-:-:S07]  /*0170*/  IMAD.WIDE R2, R11, 0x4, R2 ;  /* 0x000000040b027825 */ /* 0x001fce00078e0202 */
[----:B------:R-:W0:Y:S01]  /*0180*/  LDC.64 R8, c[0x0][0x3a0] ;  /* 0x0000e800ff087b82 */ /* 0x000e220000000a00 */
[----:B-1----:R-:W4:Y:S01]  /*0190*/  LDG.E R2, desc[UR4][R2.64] ;  /* 0x0000000402027981 */ /* 0x002f22000c1e1900 */
[----:B--2---:R-:W-:-:S06]  /*01a0*/  IMAD.WIDE R4, R11, 0x4, R4 ;  /* 0x000000040b047825 */ /* 0x004fcc00078e0204 */
[----:B------:R-:W4:Y:S01]  /*01b0*/  LDG.E R5, desc[UR4][R4.64] ;  /* 0x0000000404057981 */ /* 0x000f22000c1e1900 */
[----:B---3--:R-:W-:-:S06]  /*01c0*/  IMAD.WIDE R6, R11, 0x4, R6 ;  /* 0x000000040b067825 */ /* 0x008fcc00078e0206 */
[----:B------:R-:W2:Y:S01]  /*01d0*/  LDG.E R7, desc[UR4][R6.64] ;  /* 0x0000000406077981 */ /* 0x000ea2000c1e1900 */
[----:B0-----:R-:W-:-:S04]  /*01e0*/  IMAD.WIDE R8, R11, 0x4, R8 ;  /* 0x000000040b087825 */ /* 0x001fc800078e0208 */
[----:B----4-:R-:W-:-:S04]  /*01f0*/  FADD R0, R2, R5 ;  /* 0x0000000502007221 */ /* 0x010fc80000000000 */
[----:B--2---:R-:W-:-:S05]  /*0200*/  FADD R11, R0, R7 ;  /* 0x00000007000b7221 */ /* 0x004fca0000000000 */
[----:B------:R-:W-:Y:S01]  /*0210*/  STG.E desc[UR4][R8.64], R11 ;  /* 0x0000000b08007986 */ /* 0x000fe2000c101904 */
[----:B------:R-:W-:Y:S05]  /*0220*/  EXIT ;  /* 0x000000000000794d */ /* 0x000fea0003800000 */
.L_x_5:
        /* <DEDUP_REMOVED lines=13> */
.L_x_12:


//--------------------- .text._Z11matmul_elemiPfS_S_ --------------------------
	.section	.text._Z11matmul_elemiPfS_S_,"ax",@progbits
	.align	128
        .global         _Z11matmul_elemiPfS_S_
        .type           _Z11matmul_elemiPfS_S_,@function
        .size           _Z11matmul_elemiPfS_S_,(.L_x_13 - _Z11matmul_elemiPfS_S_)
        .other          _Z11matmul_elemiPfS_S_,@"STO_CUDA_ENTRY STV_DEFAULT"
_Z11matmul_elemiPfS_S_:
.text._Z11matmul_elemiPfS_S_:
[----:B------:R-:W-:Y:S01]  /*0000*/  LDC R1, c[0x0][0x37c] ;  /* 0x0000df00ff017b82 */ /* 0x000fe20000000800 */
[----:B------:R-:W0:Y:S07]  /*0010*/  S2R R3, SR_TID.X ;  /* 0x0000000000037919 */ /* 0x000e2e0000002100 */
[----:B------:R-:W0:Y:S01]  /*0020*/  LDC R0, c[0x0][0x360] ;  /* 0x0000d800ff007b82 */ /* 0x000e220000000800 */
[----:B------:R-:W1:Y:S01]  /*0030*/  LDCU UR20, c[0x0][0x380] ;  /* 0x00007000ff1477ac */ /* 0x000e620008000800 */
[----:B------:R-:W2:Y:S06]  /*0040*/  S2R R2, SR_TID.Y ;  /* 0x0000000000027919 */ /* 0x000eac0000002200 */
[----:B------:R-:W0:Y:S08]  /*0050*/  S2UR UR4, SR_CTAID.X ;  /* 0x00000000000479c3 */ /* 0x000e300000002500 */
[----:B------:R-:W2:Y:S08]  /*0060*/  S2UR UR5, SR_CTAID.Y ;  /* 0x00000000000579c3 */ /* 0x000eb00000002600 */
[----:B------:R-:W2:Y:S01]  /*0070*/  LDC R13, c[0x0][0x364] ;  /* 0x0000d900ff0d7b82 */ /* 0x000ea20000000800 */
[----:B0-----:R-:W-:-:S02]  /*0080*/  IMAD R0, R0, UR4, R3 ;  /* 0x0000000400007c24 */ /* 0x001fc4000f8e0203 */
[----:B--2---:R-:W-:-:S05]  /*0090*/  IMAD R13, R13, UR5, R2 ;  /* 0x000000050d0d7c24 */ /* 0x004fca000f8e0202 */
[----:B------:R-:W-:-:S04]  /*00a0*/  VIMNMX R2, PT, PT, R0, R13, !PT ;  /* 0x0000000d00027248 */ /* 0x000fc80007fe0100 */
[----:B-1----:R-:W-:-:S13]  /*00b0*/  ISETP.GE.AND P0, PT, R2, UR20, PT ;  /* 0x0000001402007c0c */ /* 0x002fda000bf06270 */
[----:B------:R-:W-:Y:S05]  /*00c0*/  @P0 EXIT ;  /* 0x000000000000094d */ /* 0x000fea0003800000 */
[----:B------:R-:W-:Y:S01]  /*00d0*/  UISETP.GE.U32.AND UP0, UPT, UR20, 0x8, UPT ;  /* 0x000000081400788c */ /* 0x000fe2000bf06070 */
[----:B------:R-:W-:Y:S02]  /*00e0*/  HFMA2 R12, -RZ, RZ, 0, 0 ;  /* 0x00000000ff0c7431 */ /* 0x000fe400000001ff */
[----:B------:R-:W-:Y:S01]  /*00f0*/  IMAD R13, R13, UR20, RZ ;  /* 0x000000140d0d7c24 */ /* 0x000fe2000f8e02ff */
[----:B------:R-:W-:Y:S01]  /*0100*/  UMOV UR4, URZ ;  /* 0x000000ff00047c82 */ /* 0x000fe20008000000 */
[----:B------:R-:W0:Y:S04]  /*0110*/  LDCU.64 UR18, c[0x0][0x358] ;  /* 0x00006b00ff1277ac */ /* 0x000e280008000a00 */
[----:B------:R-:W-:Y:S05]  /*0120*/  BRA.U !UP0, `(.L_x_6) ;  /* 0x0000000508007547 */ /* 0x000fea000b800000 */
[----:B------:R-:W1:Y:S01]  /*0130*/  LDC.64 R2, c[0x0][0x388] ;  /* 0x0000e200ff027b82 */ /* 0x000e620000000a00 */
[----:B------:R-:W2:Y:S01]  /*0140*/  LDCU.64 UR22, c[0x0][0x390] ;  /* 0x00007200ff1677ac */ /* 0x000ea20008000a00 */
[----:B------:R-:W-:Y:S02]  /*0150*/  MOV R12, RZ ;  /* 0x000000ff000c7202 */ /* 0x000fe40000000f00 */
[----:B------:R-:W-:Y:S01]  /*0160*/  MOV R14, R0 ;  /* 0x00000000000e7202 */ /* 0x000fe20000000f00 */
[----:B------:R-:W-:-:S04]  /*0170*/  ULOP3.LUT UR4, UR20, 0x7ffffff8, URZ, 0xc0, !UPT ;  /* 0x7ffffff814047892 */ /* 0x000fc8000f8ec0ff */
[----:B------:R-:W-:Y:S02]  /*0180*/  UIADD3 UR5, UPT, UPT, -UR4, URZ, URZ ;  /* 0x000000ff04057290 */ /* 0x000fe4000fffe1ff */
[----:B--2---:R-:W-:Y:S02]  /*0190*/  UIMAD.WIDE UR6, UR20, 0x8, UR22 ;  /* 0x00000008140678a5 */ /* 0x004fe4000f8e0216 */
[----:B------:R-:W-:Y:S02]  /*01a0*/  UIMAD.WIDE UR8, UR20, 0xc, UR22 ;  /* 0x0000000c140878a5 */ /* 0x000fe4000f8e0216 */
[----:B------:R-:W-:Y:S01]  /*01b0*/  UIMAD.WIDE UR10, UR20, 0x10, UR22 ;  /* 0x00000010140a78a5 */ /* 0x000fe2000f8e0216 */
[----:B-1----:R-:W-:Y:S01]  /*01c0*/  IMAD.WIDE.U32 R2, R13, 0x4, R2 ;  /* 0x000000040d027825 */ /* 0x002fe200078e0002 */
[----:B------:R-:W-:Y:S02]  /*01d0*/  UIMAD.WIDE UR12, UR20, 0x14, UR22 ;  /* 0x00000014140c78a5 */ /* 0x000fe4000f8e0216 */
[----:B------:R-:W-:Y:S01]  /*01e0*/  UIMAD.WIDE UR14, UR20, 0x18, UR22 ;  /* 0x00000018140e78a5 */ /* 0x000fe2000f8e0216 */
[----:B------:R-:W-:Y:S01]  /*01f0*/  IADD3 R2, P0, PT, R2, 0x10, RZ ;  /* 0x0000001002027810 */ /* 0x000fe20007f1e0ff */
[----:B------:R-:W-:-:S03]  /*0200*/  UIMAD.WIDE UR16, UR20, 0x1c, UR22 ;  /* 0x0000001c141078a5 */ /* 0x000fc6000f8e0216 */
[----:B------:R-:W-:-:S09]  /*0210*/  IADD3.X R3, PT, PT, RZ, R3, RZ, P0, !PT ;  /* 0x00000003ff037210 */ /* 0x000fd200007fe4ff */
.L_x_7:
[----:B------:R-:W-:Y:S01]  /*0220*/  UIMAD.WIDE UR24, UR20, 0x4, UR22 ;  /* 0x00000004141878a5 */ /* 0x000fe2000f8e0216 */
[----:B------:R-:W-:Y:S01]  /*0230*/  MOV R23, 0x4 ;  /* 0x0000000400177802 */ /* 0x000fe20000000f00 */
[----:B------:R-:W-:Y:S01]  /*0240*/  HFMA2 R25, -RZ, RZ, 0, 2.384185791015625e-07 ;  /* 0x00000004ff197431 */ /* 0x000fe200000001ff */
[----:B0-----:R-:W2:Y:S03]  /*0250*/  LDG.E R21, desc[UR18][R2.64+-0x10] ;  /* 0xfffff01202157981 */ /* 0x001ea6000c1e1900 */
[----:B------:R-:W-:Y:S01]  /*0260*/  IMAD.WIDE R22, R14, R23, UR22 ;  /* 0x000000160e167e25 */ /* 0x000fe2000f8e0217 */
[----:B------:R-:W-:Y:S01]  /*0270*/  MOV R8, UR24 ;  /* 0x0000001800087c02 */ /* 0x000fe20008000f00 */
[----:B------:R-:W3:Y:S01]  /*0280*/  LDG.E R19, desc[UR18][R2.64+-0xc] ;  /* 0xfffff41202137981 */ /* 0x000ee2000c1e1900 */
[----:B------:R-:W-:-:S03]  /*0290*/  MOV R9, UR25 ;  /* 0x0000001900097c02 */ /* 0x000fc60008000f00 */
[----:B------:R-:W2:Y:S01]  /*02a0*/  LDG.E R22, desc[UR18][R22.64] ;  /* 0x0000001216167981 */ /* 0x000ea2000c1e1900 */
[----:B------:R-:W-:Y:S02]  /*02b0*/  IMAD.MOV.U32 R11, RZ, RZ, 0x4 ;  /* 0x00000004ff0b7424 */ /* 0x000fe400078e00ff */
[----:B------:R-:W-:-:S04]  /*02c0*/  IMAD.WIDE R8, R14, 0x4, R8 ;  /* 0x000000040e087825 */ /* 0x000fc800078e0208 */
[----:B------:R-:W-:Y:S01]  /*02d0*/  HFMA2 R7, -RZ, RZ, 0, 2.384185791015625e-07 ;  /* 0x00000004ff077431 */ /* 0x000fe200000001ff */
[----:B------:R-:W-:Y:S01]  /*02e0*/  MOV R5, 0x4 ;  /* 0x0000000400057802 */ /* 0x000fe20000000f00 */
[----:B------:R-:W4:Y:S01]  /*02f0*/  LDG.E R17, desc[UR18][R2.64+-0x8] ;  /* 0xfffff81202117981 */ /* 0x000f22000c1e1900 */
[----:B------:R-:W-:-:S03]  /*0300*/  IMAD.WIDE R24, R14, R25, UR6 ;  /* 0x000000060e187e25 */ /* 0x000fc6000f8e0219 */
[----:B------:R0:W3:Y:S01]  /*0310*/  LDG.E R20, desc[UR18][R8.64] ;  /* 0x0000001208147981 */ /* 0x0000e2000c1e1900 */
[----:B------:R-:W-:-:S03]  /*0320*/  IMAD.WIDE R10, R14, R11, UR8 ;  /* 0x000000080e0a7e25 */ /* 0x000fc6000f8e020b */
[----:B------:R-:W4:Y:S01]  /*0330*/  LDG.E R18, desc[UR18][R24.64] ;  /* 0x0000001218127981 */ /* 0x000f22000c1e1900 */
[----:B------:R-:W-:-:S04]  /*0340*/  IMAD.WIDE R4, R14, R5, UR10 ;  /* 0x0000000a0e047e25 */ /* 0x000fc8000f8e0205 */
[----:B------:R-:W-:Y:S01]  /*0350*/  HFMA2 R27, -RZ, RZ, 0, 2.384185791015625e-07 ;  /* 0x00000004ff1b7431 */ /* 0x000fe200000001ff */
[----:B------:R1:W5:Y:S01]  /*0360*/  LDG.E R16, desc[UR18][R10.64] ;  /* 0x000000120a107981 */ /* 0x000362000c1e1900 */
[C---:B------:R-:W-:Y:S01]  /*0370*/  IMAD.WIDE R6, R14.reuse, R7, UR12 ;  /* 0x0000000c0e067e25 */ /* 0x040fe2000f8e0207 */
[----:B0-----:R-:W-:Y:S02]  /*0380*/  MOV R9, 0x4 ;  /* 0x0000000400097802 */ /* 0x001fe40000000f00 */
[----:B------:R-:W5:Y:S04]  /*0390*/  LDG.E R15, desc[UR18][R2.64+-0x4] ;  /* 0xfffffc12020f7981 */ /* 0x000f68000c1e1900 */
[----:B------:R0:W5:Y:S01]  /*03a0*/  LDG.E R4, desc[UR18][R4.64] ;  /* 0x0000001204047981 */ /* 0x000162000c1e1900 */
[----:B------:R-:W-:-:S03]  /*03b0*/  IMAD.WIDE R8, R14, R9, UR14 ;  /* 0x0000000e0e087e25 */ /* 0x000fc6000f8e0209 */
[----:B------:R-:W5:Y:S01]  /*03c0*/  LDG.E R23, desc[UR18][R2.64] ;  /* 0x0000001202177981 */ /* 0x000f62000c1e1900 */
[----:B-1----:R-:W-:-:S03]  /*03d0*/  IMAD.WIDE R10, R14, R27, UR16 ;  /* 0x000000100e0a7e25 */ /* 0x002fc6000f8e021b */
[----:B------:R-:W5:Y:S04]  /*03e0*/  LDG.E R7, desc[UR18][R6.64] ;  /* 0x0000001206077981 */ /* 0x000f68000c1e1900 */
[----:B------:R-:W5:Y:S04]  /*03f0*/  LDG.E R24, desc[UR18][R2.64+0x4] ;  /* 0x0000041202187981 */ /* 0x000f68000c1e1900 */
[----:B------:R-:W5:Y:S04]  /*0400*/  LDG.E R8, desc[UR18][R8.64] ;  /* 0x0000001208087981 */ /* 0x000f68000c1e1900 */
[----:B------:R-:W5:Y:S04]  /*0410*/  LDG.E R25, desc[UR18][R2.64+0x8] ;  /* 0x0000081202197981 */ /* 0x000f68000c1e1900 */
[----:B------:R-:W5:Y:S04]  /*0420*/  LDG.E R10, desc[UR18][R10.64] ;  /* 0x000000120a0a7981 */ /* 0x000f68000c1e1900 */
[----:B------:R1:W5:Y:S01]  /*0430*/  LDG.E R27, desc[UR18][R2.64+0xc] ;  /* 0x00000c12021b7981 */ /* 0x000362000c1e1900 */
[----:B------:R-:W-:-:S04]  /*0440*/  UIADD3 UR5, UPT, UPT, UR5, 0x8, URZ ;  /* 0x0000000805057890 */ /* 0x000fc8000fffe0ff */
[----:B------:R-:W-:Y:S01]  /*0450*/  UISETP.NE.AND UP0, UPT, UR5, URZ, UPT ;  /* 0x000000ff0500728c */ /* 0x000fe2000bf05270 */
[----:B0-----:R-:W-:Y:S02]  /*0460*/  MOV R5, UR20 ;  /* 0x0000001400057c02 */ /* 0x001fe40008000f00 */
[----:B-1----:R-:W-:-:S03]  /*0470*/  IADD3 R2, P0, PT, R2, 0x20, RZ ;  /* 0x0000002002027810 */ /* 0x002fc60007f1e0ff */
[----:B------:R-:W-:Y:S01]  /*0480*/  IMAD R14, R5, 0x8, R14 ;  /* 0x00000008050e7824 */ /* 0x000fe200078e020e */
[----:B------:R-:W-:Y:S01]  /*0490*/  IADD3.X R3, PT, PT, RZ, R3, RZ, P0, !PT ;  /* 0x00000003ff037210 */ /* 0x000fe200007fe4ff */
[----:B--2---:R-:W-:-:S04]  /*04a0*/  FFMA R22, R21, R22, R12 ;  /* 0x0000001615167223 */ /* 0x004fc8000000000c */
[----:B---3--:R-:W-:-:S04]  /*04b0*/  FFMA R20, R19, R20, R22 ;  /* 0x0000001413147223 */ /* 0x008fc80000000016 */
[----:B----4-:R-:W-:-:S04]  /*04c0*/  FFMA R18, R17, R18, R20 ;  /* 0x0000001211127223 */ /* 0x010fc80000000014 */
[----:B-----5:R-:W-:-:S04]  /*04d0*/  FFMA R16, R15, R16, R18 ;  /* 0x000000100f107223 */ /* 0x020fc80000000012 */
[----:B------:R-:W-:-:S04]  /*04e0*/  FFMA R23, R23, R4, R16 ;  /* 0x0000000417177223 */ /* 0x000fc80000000010 */
[----:B------:R-:W-:-:S04]  /*04f0*/  FFMA R24, R24, R7, R23 ;  /* 0x0000000718187223 */ /* 0x000fc80000000017 */
[----:B------:R-:W-:-:S04]  /*0500*/  FFMA R8, R25, R8, R24 ;  /* 0x0000000819087223 */ /* 0x000fc80000000018 */
[----:B------:R-:W-:Y:S01]  /*0510*/  FFMA R12, R27, R10, R8 ;  /* 0x0000000a1b0c7223 */ /* 0x000fe20000000008 */
[----:B------:R-:W-:Y:S06]  /*0520*/  BRA.U UP0, `(.L_x_7) ;  /* 0xfffffffd003c7547 */ /* 0x000fec000b83ffff */
.L_x_6:
[----:B------:R-:W-:-:S04]  /*0530*/  ULOP3.LUT UR6, UR20, 0x7, URZ, 0xc0, !UPT ;  /* 0x0000000714067892 */ /* 0x000fc8000f8ec0ff */
[----:B------:R-:W-:-:S09]  /*0540*/  UISETP.NE.AND UP0, UPT, UR6, URZ, UPT ;  /* 0x000000ff0600728c */ /* 0x000fd2000bf05270 */
[----:B------:R-:W-:Y:S05]  /*0550*/  BRA.U !UP0, `(.L_x_8) ;  /* 0x0000000508407547 */ /* 0x000fea000b800000 */
[----:B------:R-:W-:Y:S02]  /*0560*/  UISETP.GE.U32.AND UP0, UPT, UR6, 0x4, UPT ;  /* 0x000000040600788c */ /* 0x000fe4000bf06070 */
[----:B------:R-:W-:-:S04]  /*0570*/  ULOP3.LUT UR5, UR20, 0x3, URZ, 0xc0, !UPT ;  /* 0x0000000314057892 */ /* 0x000fc8000f8ec0ff */
[----:B------:R-:W-:-:S03]  /*0580*/  UISETP.NE.AND UP1, UPT, UR5, URZ, UPT ;  /* 0x000000ff0500728c */ /* 0x000fc6000bf25270 */
[----:B------:R-:W-:Y:S08]  /*0590*/  BRA.U !UP0, `(.L_x_9) ;  /* 0x00000001087c7547 */ /* 0x000ff0000b800000 */
[----:B------:R-:W1:Y:S01]  /*05a0*/  LDC.64 R6, c[0x0][0x390] ;  /* 0x0000e400ff067b82 */ /* 0x000e620000000a00 */
[----:B------:R-:W2:Y:S01]  /*05b0*/  LDCU.64 UR6, c[0x0][0x388] ;  /* 0x00007100ff0677ac */ /* 0x000ea20008000a00 */
[----:B------:R-:W-:Y:S02]  /*05c0*/  MOV R9, UR4 ;  /* 0x0000000400097c02 */ /* 0x000fe40008000f00 */
[C---:B------:R-:W-:Y:S02]  /*05d0*/  IADD3 R3, PT, PT, R13.reuse, UR4, RZ ;  /* 0x000000040d037c10 */ /* 0x040fe4000fffe0ff */
[----:B------:R-:W-:Y:S01]  /*05e0*/  IADD3 R10, P0, PT, R13, UR4, RZ ;  /* 0x000000040d0a7c10 */ /* 0x000fe2000ff1e0ff */
[----:B------:R-:W-:Y:S01]  /*05f0*/  IMAD R9, R9, UR20, R0 ;  /* 0x0000001409097c24 */ /* 0x000fe2000f8e0200 */
[----:B------:R-:W3:Y:S01]  /*0600*/  LDC.64 R4, c[0x0][0x388] ;  /* 0x0000e200ff047b82 */ /* 0x000ee20000000a00 */
[----:B------:R-:W-:Y:S02]  /*0610*/  MOV R11, UR20 ;  /* 0x00000014000b7c02 */ /* 0x000fe40008000f00 */
[----:B------:R-:W-:Y:S01]  /*0620*/  MOV R15, UR20 ;  /* 0x00000014000f7c02 */ /* 0x000fe20008000f00 */
[----:B-1----:R-:W-:Y:S01]  /*0630*/  IMAD.WIDE R6, R9, 0x4, R6 ;  /* 0x0000000409067825 */ /* 0x002fe200078e0206 */
[----:B------:R-:W-:-:S05]  /*0640*/  MOV R9, UR20 ;  /* 0x0000001400097c02 */ /* 0x000fca0008000f00 */
[----:B------:R-:W-:Y:S02]  /*0650*/  IMAD.WIDE R8, R9, 0x4, R6 ;  /* 0x0000000409087825 */ /* 0x000fe400078e0206 */
[----:B0-----:R-:W4:Y:S02]  /*0660*/  LDG.E R6, desc[UR18][R6.64] ;  /* 0x0000001206067981 */ /* 0x001f24000c1e1900 */
[----:B---3--:R-:W-:Y:S01]  /*0670*/  IMAD.WIDE.U32 R4, R3, 0x4, R4 ;  /* 0x0000000403047825 */ /* 0x008fe200078e0004 */
[----:B------:R-:W-:Y:S01]  /*0680*/  IADD3.X R3, PT, PT, RZ, RZ, RZ, P0, !PT ;  /* 0x000000ffff037210 */ /* 0x000fe200007fe4ff */
[----:B------:R-:W3:Y:S01]  /*0690*/  LDG.E R17, desc[UR18][R8.64] ;  /* 0x0000001208117981 */ /* 0x000ee2000c1e1900 */
[----:B--2---:R-:W-:-:S03]  /*06a0*/  LEA R2, P0, R10, UR6, 0x2 ;  /* 0x000000060a027c11 */ /* 0x004fc6000f8010ff */
[----:B------:R-:W4:Y:S01]  /*06b0*/  LDG.E R5, desc[UR18][R4.64] ;  /* 0x0000001204057981 */ /* 0x000f22000c1e1900 */
[----:B------:R-:W-:Y:S01]  /*06c0*/  LEA.HI.X R3, R10, UR7, R3, 0x2, P0 ;  /* 0x000000070a037c11 */ /* 0x000fe200080f1403 */
[----:B------:R-:W-:-:S04]  /*06d0*/  IMAD.WIDE R10, R11, 0x4, R8 ;  /* 0x000000040b0a7825 */ /* 0x000fc800078e0208 */
[----:B------:R-:W3:Y:S01]  /*06e0*/  LDG.E R16, desc[UR18][R2.64+0x4] ;  /* 0x0000041202107981 */ /* 0x000ee2000c1e1900 */
[----:B------:R-:W-:-:S03]  /*06f0*/  IMAD.WIDE R14, R15, 0x4, R10 ;  /* 0x000000040f0e7825 */ /* 0x000fc600078e020a */
[----:B------:R-:W2:Y:S04]  /*0700*/  LDG.E R19, desc[UR18][R10.64] ;  /* 0x000000120a137981 */ /* 0x000ea8000c1e1900 */
[----:B------:R-:W2:Y:S04]  /*0710*/  LDG.E R18, desc[UR18][R2.64+0x8] ;  /* 0x0000081202127981 */ /* 0x000ea8000c1e1900 */
[----:B------:R-:W5:Y:S04]  /*0720*/  LDG.E R20, desc[UR18][R2.64+0xc] ;  /* 0x00000c1202147981 */ /* 0x000f68000c1e1900 */
[----:B------:R-:W5:Y:S01]  /*0730*/  LDG.E R14, desc[UR18][R14.64] ;  /* 0x000000120e0e7981 */ /* 0x000f62000c1e1900 */
[----:B------:R-:W-:Y:S01]  /*0740*/  UIADD3 UR4, UPT, UPT, UR4, 0x4, URZ ;  /* 0x0000000404047890 */ /* 0x000fe2000fffe0ff */
[----:B----4-:R-:W-:-:S04]  /*0750*/  FFMA R5, R5, R6, R12 ;  /* 0x0000000605057223 */ /* 0x010fc8000000000c */
[----:B---3--:R-:W-:-:S04]  /*0760*/  FFMA R5, R16, R17, R5 ;  /* 0x0000001110057223 */ /* 0x008fc80000000005 */
[----:B--2---:R-:W-:-:S04]  /*0770*/  FFMA R5, R18, R19, R5 ;  /* 0x0000001312057223 */ /* 0x004fc80000000005 */
[----:B-----5:R-:W-:-:S07]  /*0780*/  FFMA R12, R20, R14, R5 ;  /* 0x0000000e140c7223 */ /* 0x020fce0000000005 */
.L_x_9:
[----:B------:R-:W-:Y:S05]  /*0790*/  BRA.U !UP1, `(.L_x_8) ;  /* 0x0000000109b07547 */ /* 0x000fea000b800000 */
[----:B------:R-:W-:Y:S01]  /*07a0*/  UISETP.NE.AND UP0, UPT, UR5, 0x1, UPT ;  /* 0x000000010500788c */ /* 0x000fe2000bf05270 */
[----:B------:R-:W-:Y:S01]  /*07b0*/  MOV R7, UR4 ;  /* 0x0000000400077c02 */ /* 0x000fe20008000f00 */
[----:B------:R-:W-:Y:S02]  /*07c0*/  ULOP3.LUT UR5, UR20, 0x1, URZ, 0xc0, !UPT ;  /* 0x0000000114057892 */ /* 0x000fe4000f8ec0ff */
[----:B------:R-:W-:Y:S02]  /*07d0*/  IMAD.U32 R15, RZ, RZ, UR20 ;  /* 0x00000014ff0f7e24 */ /* 0x000fe4000f8e00ff */
[----:B------:R-:W-:Y:S01]  /*07e0*/  UISETP.NE.U32.AND UP1, UPT, UR5, 0x1, UPT ;  /* 0x000000010500788c */ /* 0x000fe2000bf25070 */
[----:B------:R-:W-:-:S04]  /*07f0*/  PLOP3.LUT P1, PT, PT, PT, UP0, 0x80, 0x8 ;  /* 0x000000000008781c */ /* 0x000fc80003f2f008 */
[----:B------:R-:W1:Y:S01]  /*0800*/  @UP0 LDCU.64 UR6, c[0x0][0x388] ;  /* 0x00007100ff0607ac */ /* 0x000e620008000a00 */
[----:B------:R-:W-:Y:S01]  /*0810*/  PLOP3.LUT P0, PT, PT, PT, UP1, 0x80, 0x8 ;  /* 0x000000000008781c */ /* 0x000fe20003f0f018 */
[----:B------:R-:W2:Y:S01]  /*0820*/  @UP0 LDCU.64 UR8, c[0x0][0x390] ;  /* 0x00007200ff0807ac */ /* 0x000ea20008000a00 */
[----:B------:R-:W3:Y:S06]  /*0830*/  @UP0 LDCU.64 UR10, c[0x0][0x388] ;  /* 0x00007100ff0a07ac */ /* 0x000eec0008000a00 */
[C---:B------:R-:W-:Y:S01]  /*0840*/  @P1 VIADD R3, R13.reuse, UR4 ;  /* 0x000000040d031c36 */ /* 0x040fe20008000000 */
[----:B------:R-:W-:Y:S01]  /*0850*/  @P1 IADD3 R6, P2, PT, R13, UR4, RZ ;  /* 0x000000040d061c10 */ /* 0x000fe2000ff5e0ff */
[----:B------:R-:W4:Y:S01]  /*0860*/  @!UP1 LDCU.64 UR12, c[0x0][0x388] ;  /* 0x00007100ff0c97ac */ /* 0x000f220008000a00 */
[----:B------:R-:W-:Y:S01]  /*0870*/  @UP0 UIADD3 UR4, UPT, UPT, UR4, 0x2, URZ ;  /* 0x0000000204040890 */ /* 0x000fe2000fffe0ff */
[----:B-1----:R-:W-:-:S02]  /*0880*/  MOV R10, UR6 ;  /* 0x00000006000a7c02 */ /* 0x002fc40008000f00 */
[----:B------:R-:W-:Y:S01]  /*0890*/  MOV R11, UR7 ;  /* 0x00000007000b7c02 */ /* 0x000fe20008000f00 */
[----:B------:R-:W1:Y:S01]  /*08a0*/  @!UP1 LDCU.64 UR6, c[0x0][0x390] ;  /* 0x00007200ff0697ac */ /* 0x000e620008000a00 */
[----:B--2---:R-:W-:Y:S02]  /*08b0*/  MOV R4, UR8 ;  /* 0x0000000800047c02 */ /* 0x004fe40008000f00 */
[----:B------:R-:W-:Y:S01]  /*08c0*/  MOV R5, UR9 ;  /* 0x0000000900057c02 */ /* 0x000fe20008000f00 */
[----:B------:R-:W-:-:S04]  /*08d0*/  @P1 IMAD.WIDE.U32 R10, R3, 0x4, R10 ;  /* 0x00000004030a1825 */ /* 0x000fc800078e000a */
[----:B------:R-:W-:Y:S01]  /*08e0*/  @P1 IMAD R3, R7, UR20, R0 ;  /* 0x0000001407031c24 */ /* 0x000fe2000f8e0200 */
[----:B------:R-:W-:Y:S01]  /*08f0*/  @P1 IADD3.X R7, PT, PT, RZ, RZ, RZ, P2, !PT ;  /* 0x000000ffff071210 */ /* 0x000fe200017fe4ff */
[----:B0-----:R-:W2:Y:S01]  /*0900*/  @P1 LDG.E R11, desc[UR18][R10.64] ;  /* 0x000000120a0b1981 */ /* 0x001ea2000c1e1900 */
[C---:B---3--:R-:W-:Y:S01]  /*0910*/  @P1 LEA R2, P2, R6.reuse, UR10, 0x2 ;  /* 0x0000000a06021c11 */ /* 0x048fe2000f8410ff */
[----:B------:R-:W-:Y:S01]  /*0920*/  @P1 IMAD.WIDE R4, R3, 0x4, R4 ;  /* 0x0000000403041825 */ /* 0x000fe200078e0204 */
[----:B------:R-:W-:Y:S02]  /*0930*/  MOV R19, UR4 ;  /* 0x0000000400137c02 */ /* 0x000fe40008000f00 */
[----:B------:R-:W-:Y:S02]  /*0940*/  @P1 LEA.HI.X R3, R6, UR11, R7, 0x2, P2 ;  /* 0x0000000b06031c11 */ /* 0x000fe400090f1407 */
[----:B----4-:R-:W-:Y:S01]  /*0950*/  MOV R6, UR12 ;  /* 0x0000000c00067c02 */ /* 0x010fe20008000f00 */
[----:B------:R-:W-:Y:S01]  /*0960*/  @P1 IMAD.WIDE R14, R15, 0x4, R4 ;  /* 0x000000040f0e1825 */ /* 0x000fe200078e0204 */
[----:B------:R-:W-:Y:S01]  /*0970*/  MOV R7, UR13 ;  /* 0x0000000d00077c02 */ /* 0x000fe20008000f00 */
[----:B------:R-:W2:Y:S01]  /*0980*/  @P1 LDG.E R4, desc[UR18][R4.64] ;  /* 0x0000001204041981 */ /* 0x000ea2000c1e1900 */
[----:B------:R-:W-:Y:S01]  /*0990*/  @!P0 IADD3 R17, PT, PT, R13, UR4, RZ ;  /* 0x000000040d118c10 */ /* 0x000fe2000fffe0ff */
[----:B------:R-:W-:Y:S01]  /*09a0*/  @!P0 IMAD R19, R19, UR20, R0 ;  /* 0x0000001413138c24 */ /* 0x000fe2000f8e0200 */
[----:B-1----:R-:W-:Y:S01]  /*09b0*/  MOV R8, UR6 ;  /* 0x0000000600087c02 */ /* 0x002fe20008000f00 */
[----:B------:R-:W3:Y:S01]  /*09c0*/  @P1 LDG.E R14, desc[UR18][R14.64] ;  /* 0x000000120e0e1981 */ /* 0x000ee2000c1e1900 */
[----:B------:R-:W-:Y:S01]  /*09d0*/  MOV R9, UR7 ;  /* 0x0000000700097c02 */ /* 0x000fe20008000f00 */
[----:B------:R-:W-:-:S02]  /*09e0*/  @!P0 IMAD.WIDE.U32 R6, R17, 0x4, R6 ;  /* 0x0000000411068825 */ /* 0x000fc400078e0006 */
[----:B------:R-:W3:Y:S02]  /*09f0*/  @P1 LDG.E R2, desc[UR18][R2.64+0x4] ;  /* 0x0000041202021981 */ /* 0x000ee4000c1e1900 */
[----:B------:R-:W-:Y:S02]  /*0a00*/  @!P0 IMAD.WIDE R8, R19, 0x4, R8 ;  /* 0x0000000413088825 */ /* 0x000fe400078e0208 */
[----:B------:R-:W4:Y:S04]  /*0a10*/  @!P0 LDG.E R7, desc[UR18][R6.64] ;  /* 0x0000001206078981 */ /* 0x000f28000c1e1900 */
[----:B------:R-:W4:Y:S01]  /*0a20*/  @!P0 LDG.E R8, desc[UR18][R8.64] ;  /* 0x0000001208088981 */ /* 0x000f22000c1e1900 */
[----:B--2---:R-:W-:-:S04]  /*0a30*/  @P1 FFMA R11, R11, R4, R12 ;  /* 0x000000040b0b1223 */ /* 0x004fc8000000000c */
[----:B---3--:R-:W-:-:S04]  /*0a40*/  @P1 FFMA R12, R2, R14, R11 ;  /* 0x0000000e020c1223 */ /* 0x008fc8000000000b */
[----:B----4-:R-:W-:-:S07]  /*0a50*/  @!P0 FFMA R12, R7, R8, R12 ;  /* 0x00000008070c8223 */ /* 0x010fce000000000c */
.L_x_8:
[----:B------:R-:W1:Y:S01]  /*0a60*/  LDC.64 R2, c[0x0][0x398] ;  /* 0x0000e600ff027b82 */ /* 0x000e620000000a00 */
[----:B------:R-:W-:-:S05]  /*0a70*/  IADD3 R13, PT, PT, R0, R13, RZ ;  /* 0x0000000d000d7210 */ /* 0x000fca0007ffe0ff */
[----:B-1----:R-:W-:-:S05]  /*0a80*/  IMAD.WIDE R2, R13, 0x4, R2 ;  /* 0x000000040d027825 */ /* 0x002fca00078e0202 */
[----:B0-----:R-:W-:Y:S01]  /*0a90*/  STG.E desc[UR18][R2.64], R12 ;  /* 0x0000000c02007986 */ /* 0x001fe2000c101912 */
[----:B------:R-:W-:Y:S05]  /*0aa0*/  EXIT ;  /* 0x000000000000794d */ /* 0x000fea0003800000 */
.L_x_10:
        /* <DEDUP_REMOVED lines=13> */
.L_x_13:


//--------------------- .nv.shared.reserved.0     --------------------------
	.section	.nv.shared.reserved.0,"aw",@nobits
	.weak		__nv_reservedSMEM_offset_0_alias
	.size		__nv_reservedSMEM_offset_0_alias, 0, 64
	.other		__nv_reservedSMEM_offset_0_alias,@"STO_CUDA_RESERVED_SHARED STV_DEFAULT"
__nv_reservedSMEM_offset_0_alias:
	.zero		0
	.zero		64


//--------------------- .nv.constant0._Z6sum321iPfS_S_S_ --------------------------
	.section	.nv.constant0._Z6sum321iPfS_S_S_,"a",@progbits
	.sectionflags	@""
	.align	4
.nv.constant0._Z6sum321iPfS_S_S_:
	.zero		936


//--------------------- .nv.constant0._Z6sum333iPfS_S_S_ --------------------------
	.section	.nv.constant0._Z6sum333iPfS_S_S_,"a",@progbits
	.sectionflags	@""
	.align	4
.nv.constant0._Z6sum333iPfS_S_S_:
	.zero		936


//--------------------- .nv.constant0._Z11matmul_elemiPfS_S_ --------------------------
	.section	.nv.constant0._Z11matmul_elemiPfS_S_,"a",@progbits
	.sectionflags	@""
	.align	4
.nv.constant0._Z11matmul_elemiPfS_S_:
	.zero		928


//--------------------- SYMBOLS --------------------------

	.type		.nv.reservedSmem.offset0,@object
	.size		.nv.reservedSmem.offset0,0x4
